//
// Generated by NVIDIA NVVM Compiler
//
// Compiler Build ID: CL-36424714
// Cuda compilation tools, release 13.0, V13.0.88
// Based on NVVM 20.0.0
//

.version 9.0
.target sm_100
.address_size 64

	// .globl	_Z10bit_reducePKjPj

.visible .entry _Z10bit_reducePKjPj(
	.param .u64 .ptr .align 1 _Z10bit_reducePKjPj_param_0,
	.param .u64 .ptr .align 1 _Z10bit_reducePKjPj_param_1
)
{
	.reg .pred 	%p<3>;
	.reg .b32 	%r<13>;
	.reg .b64 	%rd<13>;

	ld.param.u64 	%rd2, [_Z10bit_reducePKjPj_param_0];
	ld.param.u64 	%rd3, [_Z10bit_reducePKjPj_param_1];
	cvta.to.global.u64 	%rd1, %rd3;
	cvta.to.global.u64 	%rd4, %rd2;
	mov.u32 	%r3, %tid.x;
	mov.u32 	%r4, %ntid.x;
	mov.u32 	%r5, %ctaid.x;
	mad.lo.s32 	%r1, %r4, %r5, %r3;
	mul.wide.u32 	%rd5, %r1, 4;
	add.s64 	%rd6, %rd4, %rd5;
	ld.global.u32 	%r2, [%rd6];
	setp.gt.u32 	%p1, %r2, 255;
	@%p1 bra 	$L__BB0_2;
	add.s64 	%rd12, %rd1, %rd5;
	mov.b32 	%r12, 1;
	st.global.u32 	[%rd12], %r12;
	st.global.u8 	[%rd12+1], %r2;
	bra.uni 	$L__BB0_5;
$L__BB0_2:
	setp.gt.u32 	%p2, %r2, 65535;
	@%p2 bra 	$L__BB0_4;
	add.s64 	%rd10, %rd1, %rd5;
	mov.b32 	%r10, 2;
	st.global.u32 	[%rd10], %r10;
	shr.u32 	%r11, %r2, 8;
	st.global.u8 	[%rd10+2], %r11;
	st.global.u8 	[%rd10+1], %r2;
	bra.uni 	$L__BB0_5;
$L__BB0_4:
	add.s64 	%rd8, %rd1, %rd5;
	mov.b32 	%r6, 4;
	st.global.u32 	[%rd8], %r6;
	shr.u32 	%r7, %r2, 24;
	st.global.u8 	[%rd8+4], %r7;
	shr.u32 	%r8, %r2, 16;
	st.global.u8 	[%rd8+3], %r8;
	shr.u32 	%r9, %r2, 8;
	st.global.u8 	[%rd8+2], %r9;
	st.global.u8 	[%rd8+1], %r2;
$L__BB0_5:
	ret;

}
	// .globl	_Z11seq_compactPhtPj
.visible .entry _Z11seq_compactPhtPj(
	.param .u64 .ptr .align 1 _Z11seq_compactPhtPj_param_0,
	.param .u16 _Z11seq_compactPhtPj_param_1,
	.param .u64 .ptr .align 1 _Z11seq_compactPhtPj_param_2
)
{
	.reg .pred 	%p<25>;
	.reg .b16 	%rs<121>;
	.reg .b32 	%r<5>;
	.reg .b64 	%rd<171>;

	ld.param.u64 	%rd71, [_Z11seq_compactPhtPj_param_0];
	ld.param.u16 	%rs52, [_Z11seq_compactPhtPj_param_1];
	ld.param.u64 	%rd70, [_Z11seq_compactPhtPj_param_2];
	cvta.to.global.u64 	%rd1, %rd71;
	setp.eq.s16 	%p1, %rs52, 0;
	mov.b32 	%r4, 0;
	@%p1 bra 	$L__BB1_43;
	and.b16  	%rs1, %rs52, 7;
	setp.lt.u16 	%p2, %rs52, 8;
	mov.b16 	%rs115, 0;
	mov.u16 	%rs120, %rs115;
	@%p2 bra 	$L__BB1_20;
	and.b16  	%rs115, %rs52, -8;
	mov.b16 	%rs109, 0;
	mov.u16 	%rs120, %rs109;
$L__BB1_3:
	.pragma "nounroll";
	shl.b16 	%rs56, %rs109, 2;
	cvt.u64.u16 	%rd73, %rs56;
	add.s64 	%rd2, %rd1, %rd73;
	ld.global.u8 	%rs5, [%rd2];
	cvt.u64.u16 	%rd74, %rs120;
	cvt.u64.u16 	%rd75, %rs5;
	and.b64  	%rd3, %rd75, 255;
	add.s64 	%rd4, %rd1, %rd74;
	mov.b64 	%rd156, 0;
$L__BB1_4:
	add.s64 	%rd76, %rd2, %rd156;
	ld.global.u8 	%rs57, [%rd76];
	add.s64 	%rd77, %rd4, %rd156;
	st.global.u8 	[%rd77], %rs57;
	add.s64 	%rd156, %rd156, 1;
	setp.le.u64 	%p3, %rd156, %rd3;
	@%p3 bra 	$L__BB1_4;
	add.s16 	%rs59, %rs120, %rs5;
	add.s16 	%rs6, %rs59, 1;
	ld.global.u8 	%rs7, [%rd2+4];
	cvt.u64.u16 	%rd7, %rs6;
	cvt.u64.u16 	%rd79, %rs7;
	and.b64  	%rd8, %rd79, 255;
	mov.b64 	%rd157, 0;
$L__BB1_6:
	add.s64 	%rd80, %rd2, %rd157;
	ld.global.u8 	%rs60, [%rd80+4];
	add.s64 	%rd81, %rd157, %rd7;
	add.s64 	%rd82, %rd1, %rd81;
	st.global.u8 	[%rd82], %rs60;
	add.s64 	%rd157, %rd157, 1;
	setp.le.u64 	%p4, %rd157, %rd8;
	@%p4 bra 	$L__BB1_6;
	add.s16 	%rs62, %rs6, %rs7;
	add.s16 	%rs8, %rs62, 1;
	ld.global.u8 	%rs9, [%rd2+8];
	cvt.u64.u16 	%rd11, %rs8;
	cvt.u64.u16 	%rd84, %rs9;
	and.b64  	%rd12, %rd84, 255;
	mov.b64 	%rd158, 0;
$L__BB1_8:
	add.s64 	%rd85, %rd2, %rd158;
	ld.global.u8 	%rs63, [%rd85+8];
	add.s64 	%rd86, %rd158, %rd11;
	add.s64 	%rd87, %rd1, %rd86;
	st.global.u8 	[%rd87], %rs63;
	add.s64 	%rd158, %rd158, 1;
	setp.le.u64 	%p5, %rd158, %rd12;
	@%p5 bra 	$L__BB1_8;
	add.s16 	%rs65, %rs8, %rs9;
	add.s16 	%rs10, %rs65, 1;
	ld.global.u8 	%rs11, [%rd2+12];
	cvt.u64.u16 	%rd15, %rs10;
	cvt.u64.u16 	%rd89, %rs11;
	and.b64  	%rd16, %rd89, 255;
	mov.b64 	%rd159, 0;
$L__BB1_10:
	add.s64 	%rd90, %rd2, %rd159;
	ld.global.u8 	%rs66, [%rd90+12];
	add.s64 	%rd91, %rd159, %rd15;
	add.s64 	%rd92, %rd1, %rd91;
	st.global.u8 	[%rd92], %rs66;
	add.s64 	%rd159, %rd159, 1;
	setp.le.u64 	%p6, %rd159, %rd16;
	@%p6 bra 	$L__BB1_10;
	add.s16 	%rs68, %rs10, %rs11;
	add.s16 	%rs12, %rs68, 1;
	ld.global.u8 	%rs13, [%rd2+16];
	cvt.u64.u16 	%rd19, %rs12;
	cvt.u64.u16 	%rd94, %rs13;
	and.b64  	%rd20, %rd94, 255;
	mov.b64 	%rd160, 0;
$L__BB1_12:
	add.s64 	%rd95, %rd2, %rd160;
	ld.global.u8 	%rs69, [%rd95+16];
	add.s64 	%rd96, %rd160, %rd19;
	add.s64 	%rd97, %rd1, %rd96;
	st.global.u8 	[%rd97], %rs69;
	add.s64 	%rd160, %rd160, 1;
	setp.le.u64 	%p7, %rd160, %rd20;
	@%p7 bra 	$L__BB1_12;
	add.s16 	%rs71, %rs12, %rs13;
	add.s16 	%rs14, %rs71, 1;
	ld.global.u8 	%rs15, [%rd2+20];
	cvt.u64.u16 	%rd23, %rs14;
	cvt.u64.u16 	%rd99, %rs15;
	and.b64  	%rd24, %rd99, 255;
	mov.b64 	%rd161, 0;
$L__BB1_14:
	add.s64 	%rd100, %rd2, %rd161;
	ld.global.u8 	%rs72, [%rd100+20];
	add.s64 	%rd101, %rd161, %rd23;
	add.s64 	%rd102, %rd1, %rd101;
	st.global.u8 	[%rd102], %rs72;
	add.s64 	%rd161, %rd161, 1;
	setp.le.u64 	%p8, %rd161, %rd24;
	@%p8 bra 	$L__BB1_14;
	add.s16 	%rs74, %rs14, %rs15;
	add.s16 	%rs16, %rs74, 1;
	ld.global.u8 	%rs17, [%rd2+24];
	cvt.u64.u16 	%rd27, %rs16;
	cvt.u64.u16 	%rd104, %rs17;
	and.b64  	%rd28, %rd104, 255;
	mov.b64 	%rd162, 0;
$L__BB1_16:
	add.s64 	%rd105, %rd2, %rd162;
	ld.global.u8 	%rs75, [%rd105+24];
	add.s64 	%rd106, %rd162, %rd27;
	add.s64 	%rd107, %rd1, %rd106;
	st.global.u8 	[%rd107], %rs75;
	add.s64 	%rd162, %rd162, 1;
	setp.le.u64 	%p9, %rd162, %rd28;
	@%p9 bra 	$L__BB1_16;
	add.s16 	%rs77, %rs16, %rs17;
	add.s16 	%rs18, %rs77, 1;
	ld.global.u8 	%rs19, [%rd2+28];
	cvt.u64.u16 	%rd31, %rs18;
	cvt.u64.u16 	%rd109, %rs19;
	and.b64  	%rd32, %rd109, 255;
	mov.b64 	%rd163, 0;
$L__BB1_18:
	add.s64 	%rd110, %rd2, %rd163;
	ld.global.u8 	%rs78, [%rd110+28];
	add.s64 	%rd111, %rd163, %rd31;
	add.s64 	%rd112, %rd1, %rd111;
	st.global.u8 	[%rd112], %rs78;
	add.s64 	%rd163, %rd163, 1;
	setp.le.u64 	%p10, %rd163, %rd32;
	@%p10 bra 	$L__BB1_18;
	add.s16 	%rs80, %rs18, %rs19;
	add.s16 	%rs120, %rs80, 1;
	add.s16 	%rs109, %rs109, 8;
	setp.ne.s16 	%p11, %rs109, %rs115;
	@%p11 bra 	$L__BB1_3;
$L__BB1_20:
	setp.eq.s16 	%p12, %rs1, 0;
	@%p12 bra 	$L__BB1_42;
	and.b16  	%rs25, %rs52, 3;
	setp.lt.u16 	%p13, %rs1, 4;
	@%p13 bra 	$L__BB1_31;
	shl.b16 	%rs26, %rs115, 2;
	cvt.u64.u16 	%rd114, %rs26;
	add.s64 	%rd35, %rd1, %rd114;
	ld.global.u8 	%rs27, [%rd35];
	cvt.u64.u16 	%rd115, %rs120;
	cvt.u64.u16 	%rd116, %rs27;
	and.b64  	%rd36, %rd116, 255;
	add.s64 	%rd37, %rd1, %rd115;
	mov.b64 	%rd164, 0;
$L__BB1_23:
	add.s64 	%rd117, %rd35, %rd164;
	ld.global.u8 	%rs82, [%rd117];
	add.s64 	%rd118, %rd37, %rd164;
	st.global.u8 	[%rd118], %rs82;
	add.s64 	%rd164, %rd164, 1;
	setp.le.u64 	%p14, %rd164, %rd36;
	@%p14 bra 	$L__BB1_23;
	add.s16 	%rs84, %rs120, %rs27;
	add.s16 	%rs28, %rs84, 1;
	add.s16 	%rs29, %rs26, 4;
	cvt.u64.u16 	%rd120, %rs29;
	add.s64 	%rd40, %rd1, %rd120;
	ld.global.u8 	%rs30, [%rd40];
	cvt.u64.u16 	%rd121, %rs28;
	cvt.u64.u16 	%rd122, %rs30;
	and.b64  	%rd41, %rd122, 255;
	add.s64 	%rd42, %rd1, %rd121;
	mov.b64 	%rd165, 0;
$L__BB1_25:
	add.s64 	%rd123, %rd40, %rd165;
	ld.global.u8 	%rs85, [%rd123];
	add.s64 	%rd124, %rd42, %rd165;
	st.global.u8 	[%rd124], %rs85;
	add.s64 	%rd165, %rd165, 1;
	setp.le.u64 	%p15, %rd165, %rd41;
	@%p15 bra 	$L__BB1_25;
	add.s16 	%rs87, %rs28, %rs30;
	add.s16 	%rs31, %rs87, 1;
	add.s16 	%rs88, %rs26, 8;
	cvt.u64.u16 	%rd126, %rs88;
	add.s64 	%rd45, %rd1, %rd126;
	ld.global.u8 	%rs32, [%rd45];
	cvt.u64.u16 	%rd127, %rs31;
	cvt.u64.u16 	%rd128, %rs32;
	and.b64  	%rd46, %rd128, 255;
	add.s64 	%rd47, %rd1, %rd127;
	mov.b64 	%rd166, 0;
$L__BB1_27:
	add.s64 	%rd129, %rd45, %rd166;
	ld.global.u8 	%rs89, [%rd129];
	add.s64 	%rd130, %rd47, %rd166;
	st.global.u8 	[%rd130], %rs89;
	add.s64 	%rd166, %rd166, 1;
	setp.le.u64 	%p16, %rd166, %rd46;
	@%p16 bra 	$L__BB1_27;
	add.s16 	%rs91, %rs31, %rs32;
	add.s16 	%rs33, %rs91, 1;
	add.s16 	%rs92, %rs26, 12;
	cvt.u64.u16 	%rd132, %rs92;
	add.s64 	%rd50, %rd1, %rd132;
	ld.global.u8 	%rs34, [%rd50];
	cvt.u64.u16 	%rd133, %rs33;
	cvt.u64.u16 	%rd134, %rs34;
	and.b64  	%rd51, %rd134, 255;
	add.s64 	%rd52, %rd1, %rd133;
	mov.b64 	%rd167, 0;
$L__BB1_29:
	add.s64 	%rd135, %rd50, %rd167;
	ld.global.u8 	%rs93, [%rd135];
	add.s64 	%rd136, %rd52, %rd167;
	st.global.u8 	[%rd136], %rs93;
	add.s64 	%rd167, %rd167, 1;
	setp.le.u64 	%p17, %rd167, %rd51;
	@%p17 bra 	$L__BB1_29;
	add.s16 	%rs95, %rs33, %rs34;
	add.s16 	%rs120, %rs95, 1;
	mad.lo.s16 	%rs115, %rs115, -3, %rs29;
$L__BB1_31:
	setp.eq.s16 	%p18, %rs25, 0;
	@%p18 bra 	$L__BB1_42;
	setp.eq.s16 	%p19, %rs25, 1;
	@%p19 bra 	$L__BB1_38;
	shl.b16 	%rs40, %rs115, 2;
	cvt.u64.u16 	%rd138, %rs40;
	add.s64 	%rd55, %rd1, %rd138;
	ld.global.u8 	%rs41, [%rd55];
	cvt.u64.u16 	%rd139, %rs120;
	cvt.u64.u16 	%rd140, %rs41;
	and.b64  	%rd56, %rd140, 255;
	add.s64 	%rd57, %rd1, %rd139;
	mov.b64 	%rd168, 0;
$L__BB1_34:
	add.s64 	%rd141, %rd55, %rd168;
	ld.global.u8 	%rs97, [%rd141];
	add.s64 	%rd142, %rd57, %rd168;
	st.global.u8 	[%rd142], %rs97;
	add.s64 	%rd168, %rd168, 1;
	setp.le.u64 	%p20, %rd168, %rd56;
	@%p20 bra 	$L__BB1_34;
	add.s16 	%rs99, %rs120, %rs41;
	add.s16 	%rs42, %rs99, 1;
	add.s16 	%rs100, %rs40, 4;
	cvt.u64.u16 	%rd144, %rs100;
	add.s64 	%rd60, %rd1, %rd144;
	ld.global.u8 	%rs43, [%rd60];
	cvt.u64.u16 	%rd145, %rs42;
	cvt.u64.u16 	%rd146, %rs43;
	and.b64  	%rd61, %rd146, 255;
	add.s64 	%rd62, %rd1, %rd145;
	mov.b64 	%rd169, 0;
$L__BB1_36:
	add.s64 	%rd147, %rd60, %rd169;
	ld.global.u8 	%rs101, [%rd147];
	add.s64 	%rd148, %rd62, %rd169;
	st.global.u8 	[%rd148], %rs101;
	add.s64 	%rd169, %rd169, 1;
	setp.le.u64 	%p21, %rd169, %rd61;
	@%p21 bra 	$L__BB1_36;
	add.s16 	%rs103, %rs42, %rs43;
	add.s16 	%rs120, %rs103, 1;
	add.s16 	%rs115, %rs115, 2;
$L__BB1_38:
	and.b16  	%rs104, %rs52, 1;
	setp.eq.b16 	%p22, %rs104, 1;
	not.pred 	%p23, %p22;
	@%p23 bra 	$L__BB1_42;
	shl.b16 	%rs105, %rs115, 2;
	cvt.u64.u16 	%rd150, %rs105;
	add.s64 	%rd65, %rd1, %rd150;
	ld.global.u8 	%rs49, [%rd65];
	cvt.u64.u16 	%rd151, %rs120;
	cvt.u64.u16 	%rd152, %rs49;
	and.b64  	%rd66, %rd152, 255;
	add.s64 	%rd67, %rd1, %rd151;
	mov.b64 	%rd170, 0;
$L__BB1_40:
	add.s64 	%rd153, %rd65, %rd170;
	ld.global.u8 	%rs106, [%rd153];
	add.s64 	%rd154, %rd67, %rd170;
	st.global.u8 	[%rd154], %rs106;
	add.s64 	%rd170, %rd170, 1;
	setp.le.u64 	%p24, %rd170, %rd66;
	@%p24 bra 	$L__BB1_40;
	add.s16 	%rs108, %rs120, %rs49;
	add.s16 	%rs120, %rs108, 1;
$L__BB1_42:
	cvt.u32.u16 	%r4, %rs120;
$L__BB1_43:
	cvta.to.global.u64 	%rd155, %rd70;
	st.global.u32 	[%rd155], %r4;
	ret;

}


// ===== COMPILED SASS (sm_100) =====

	.target	sm_100

	.elftype	@"ET_EXEC"


//--------------------- .note.nv.tkinfo           --------------------------
	.section	.note.nv.tkinfo,"",@"SHT_NOTE"
	.sectionflags	@"SHF_NOTE_NV_TKINFO"
	.tkinfo
        /*0018*/ 	.word	0x00000002
        /*0030*/ 	.string	""
        /*0030*/ 	.string	"ptxas"
        /*0030*/ 	.string	"Cuda compilation tools, release 13.0, V13.0.88"
        /*0030*/ 	.string	"Build cuda_13.0.r13.0/compiler.36424714_0"
        /*0030*/ 	.string	"-arch sm_100 -m 64 "



//--------------------- .note.nv.cuinfo           --------------------------
	.section	.note.nv.cuinfo,"",@"SHT_NOTE"
	.sectionflags	@"SHF_NOTE_NV_CUINFO"
        /*0018*/ 	.short	0x0002
        /*001a*/ 	.short	0x0064
        /*001c*/ 	.short	0x0082
	.zero		2


//--------------------- .nv.info                  --------------------------
	.section	.nv.info,"",@"SHT_CUDA_INFO"
	.align	4


	//----- nvinfo : EIATTR_REGCOUNT
	.align		4
        /*0000*/ 	.byte	0x04, 0x2f
        /*0002*/ 	.short	(.L_1 - .L_0)
	.align		4
.L_0:
        /*0004*/ 	.word	index@(_Z10bit_reducePKjPj)
        /*0008*/ 	.word	0x00000010


	//----- nvinfo : EIATTR_FRAME_SIZE
	.align		4
.L_1:
        /*000c*/ 	.byte	0x04, 0x11
        /*000e*/ 	.short	(.L_3 - .L_2)
	.align		4
.L_2:
        /*0010*/ 	.word	index@(_Z10bit_reducePKjPj)
        /*0014*/ 	.word	0x00000000


	//----- nvinfo : EIATTR_REGCOUNT
	.align		4
.L_3:
        /*0018*/ 	.byte	0x04, 0x2f
        /*001a*/ 	.short	(.L_5 - .L_4)
	.align		4
.L_4:
        /*001c*/ 	.word	index@(_Z11seq_compactPhtPj)
        /*0020*/ 	.word	0x0000001a


	//----- nvinfo : EIATTR_FRAME_SIZE
	.align		4
.L_5:
        /*0024*/ 	.byte	0x04, 0x11
        /*0026*/ 	.short	(.L_7 - .L_6)
	.align		4
.L_6:
        /*0028*/ 	.word	index@(_Z11seq_compactPhtPj)
        /*002c*/ 	.word	0x00000000


	//----- nvinfo : EIATTR_MIN_STACK_SIZE
	.align		4
.L_7:
        /*0030*/ 	.byte	0x04, 0x12
        /*0032*/ 	.short	(.L_9 - .L_8)
	.align		4
.L_8:
        /*0034*/ 	.word	index@(_Z11seq_compactPhtPj)
        /*0038*/ 	.word	0x00000000


	//----- nvinfo : EIATTR_MIN_STACK_SIZE
	.align		4
.L_9:
        /*003c*/ 	.byte	0x04, 0x12
        /*003e*/ 	.short	(.L_11 - .L_10)
	.align		4
.L_10:
        /*0040*/ 	.word	index@(_Z10bit_reducePKjPj)
        /*0044*/ 	.word	0x00000000
.L_11:


//--------------------- .nv.compat                --------------------------
	.section	.nv.compat,"",@"SHT_CUDA_COMPAT_INFO"
	.align	4
        /*0000*/ 	.byte	0x02, 0x09, 0x00, 0x00, 0x02, 0x02, 0x01, 0x00, 0x02, 0x05, 0x05, 0x00, 0x03, 0x07, 0x01, 0x01
        /*0010*/ 	.byte	0x02, 0x03, 0x00, 0x00, 0x02, 0x06, 0x01, 0x00, 0x04, 0x0b, 0x08, 0x00, 0x09, 0x00, 0x00, 0x00
        /*0020*/ 	.byte	0x00, 0x00, 0x00, 0x00


//--------------------- .nv.info._Z11seq_compactPhtPj --------------------------
	.section	.nv.info._Z11seq_compactPhtPj,"",@"SHT_CUDA_INFO"
	.sectionflags	@""
	.align	4


	//----- nvinfo : EIATTR_CUDA_API_VERSION
	.align		4
        /*0000*/ 	.byte	0x04, 0x37
        /*0002*/ 	.short	(.L_13 - .L_12)
.L_12:
        /*0004*/ 	.word	0x00000082


	//----- nvinfo : EIATTR_KPARAM_INFO
	.align		4
.L_13:
        /*0008*/ 	.byte	0x04, 0x17
        /*000a*/ 	.short	(.L_15 - .L_14)
.L_14:
        /*000c*/ 	.word	0x00000000
        /*0010*/ 	.short	0x0002
        /*0012*/ 	.short	0x0010
        /*0014*/ 	.byte	0x00, 0xf5, 0x21, 0x00


	//----- nvinfo : EIATTR_KPARAM_INFO
	.align		4
.L_15:
        /*0018*/ 	.byte	0x04, 0x17
        /*001a*/ 	.short	(.L_17 - .L_16)
.L_16:
        /*001c*/ 	.word	0x00000000
        /*0020*/ 	.short	0x0001
        /*0022*/ 	.short	0x0008
        /*0024*/ 	.byte	0x00, 0xf0, 0x09, 0x00


	//----- nvinfo : EIATTR_KPARAM_INFO
	.align		4
.L_17:
        /*0028*/ 	.byte	0x04, 0x17
        /*002a*/ 	.short	(.L_19 - .L_18)
.L_18:
        /*002c*/ 	.word	0x00000000
        /*0030*/ 	.short	0x0000
        /*0032*/ 	.short	0x0000
        /*0034*/ 	.byte	0x00, 0xf5, 0x21, 0x00


	//----- nvinfo : EIATTR_SPARSE_MMA_MASK
	.align		4
.L_19:
        /*0038*/ 	.byte	0x03, 0x50
        /*003a*/ 	.short	0x0000


	//----- nvinfo : EIATTR_MAXREG_COUNT
	.align		4
        /*003c*/ 	.byte	0x03, 0x1b
        /*003e*/ 	.short	0x00ff


	//----- nvinfo : EIATTR_MERCURY_ISA_VERSION
	.align		4
        /*0040*/ 	.byte	0x03, 0x5f
        /*0042*/ 	.short	0x0101


	//----- nvinfo : EIATTR_VRC_CTA_INIT_COUNT
	.align		4
        /*0044*/ 	.byte	0x02, 0x4a
	.zero		1
	.zero		1


	//----- nvinfo : EIATTR_EXIT_INSTR_OFFSETS
	.align		4
        /*0048*/ 	.byte	0x04, 0x1c
        /*004a*/ 	.short	(.L_21 - .L_20)


	//   ....[0]....
.L_20:
        /*004c*/ 	.word	0x00004610


	//----- nvinfo : EIATTR_CBANK_PARAM_SIZE
	.align		4
.L_21:
        /*0050*/ 	.byte	0x03, 0x19
        /*0052*/ 	.short	0x0018


	//----- nvinfo : EIATTR_PARAM_CBANK
	.align		4
        /*0054*/ 	.byte	0x04, 0x0a
        /*0056*/ 	.short	(.L_23 - .L_22)
	.align		4
.L_22:
        /*0058*/ 	.word	index@(.nv.constant0._Z11seq_compactPhtPj)
        /*005c*/ 	.short	0x0380
        /*005e*/ 	.short	0x0018


	//----- nvinfo : EIATTR_SW_WAR
	.align		4
.L_23:
        /*0060*/ 	.byte	0x04, 0x36
        /*0062*/ 	.short	(.L_25 - .L_24)
.L_24:
        /*0064*/ 	.word	0x00000008
.L_25:


//--------------------- .nv.info._Z10bit_reducePKjPj --------------------------
	.section	.nv.info._Z10bit_reducePKjPj,"",@"SHT_CUDA_INFO"
	.sectionflags	@""
	.align	4


	//----- nvinfo : EIATTR_CUDA_API_VERSION
	.align		4
        /*0000*/ 	.byte	0x04, 0x37
        /*0002*/ 	.short	(.L_27 - .L_26)
.L_26:
        /*0004*/ 	.word	0x00000082


	//----- nvinfo : EIATTR_KPARAM_INFO
	.align		4
.L_27:
        /*0008*/ 	.byte	0x04, 0x17
        /*000a*/ 	.short	(.L_29 - .L_28)
.L_28:
        /*000c*/ 	.word	0x00000000
        /*0010*/ 	.short	0x0001
        /*0012*/ 	.short	0x0008
        /*0014*/ 	.byte	0x00, 0xf5, 0x21, 0x00


	//----- nvinfo : EIATTR_KPARAM_INFO
	.align		4
.L_29:
        /*0018*/ 	.byte	0x04, 0x17
        /*001a*/ 	.short	(.L_31 - .L_30)
.L_30:
        /*001c*/ 	.word	0x00000000
        /*0020*/ 	.short	0x0000
        /*0022*/ 	.short	0x0000
        /*0024*/ 	.byte	0x00, 0xf5, 0x21, 0x00


	//----- nvinfo : EIATTR_SPARSE_MMA_MASK
	.align		4
.L_31:
        /*0028*/ 	.byte	0x03, 0x50
        /*002a*/ 	.short	0x0000


	//----- nvinfo : EIATTR_MAXREG_COUNT
	.align		4
        /*002c*/ 	.byte	0x03, 0x1b
        /*002e*/ 	.short	0x00ff


	//----- nvinfo : EIATTR_MERCURY_ISA_VERSION
	.align		4
        /*0030*/ 	.byte	0x03, 0x5f
        /*0032*/ 	.short	0x0101


	//----- nvinfo : EIATTR_VRC_CTA_INIT_COUNT
	.align		4
        /*0034*/ 	.byte	0x02, 0x4a
	.zero		1
	.zero		1


	//----- nvinfo : EIATTR_EXIT_INSTR_OFFSETS
	.align		4
        /*0038*/ 	.byte	0x04, 0x1c
        /*003a*/ 	.short	(.L_33 - .L_32)


	//   ....[0]....
.L_32:
        /*003c*/ 	.word	0x000000f0


	//   ....[1]....
        /*0040*/ 	.word	0x00000180


	//   ....[2]....
        /*0044*/ 	.word	0x00000240


	//----- nvinfo : EIATTR_CBANK_PARAM_SIZE
	.align		4
.L_33:
        /*0048*/ 	.byte	0x03, 0x19
        /*004a*/ 	.short	0x0010


	//----- nvinfo : EIATTR_PARAM_CBANK
	.align		4
        /*004c*/ 	.byte	0x04, 0x0a
        /*004e*/ 	.short	(.L_35 - .L_34)
	.align		4
.L_34:
        /*0050*/ 	.word	index@(.nv.constant0._Z10bit_reducePKjPj)
        /*0054*/ 	.short	0x0380
        /*0056*/ 	.short	0x0010


	//----- nvinfo : EIATTR_SW_WAR
	.align		4
.L_35:
        /*0058*/ 	.byte	0x04, 0x36
        /*005a*/ 	.short	(.L_37 - .L_36)
.L_36:
        /*005c*/ 	.word	0x00000008
.L_37:


//--------------------- .nv.callgraph             --------------------------
	.section	.nv.callgraph,"",@"SHT_CUDA_CALLGRAPH"
	.align	4
	.sectionentsize	8
	.align		4
        /*0000*/ 	.word	0x00000000
	.align		4
        /*0004*/ 	.word	0xffffffff
	.align		4
        /*0008*/ 	.word	0x00000000
	.align		4
        /*000c*/ 	.word	0xfffffffe
	.align		4
        /*0010*/ 	.word	0x00000000
	.align		4
        /*0014*/ 	.word	0xfffffffd
	.align		4
        /*0018*/ 	.word	0x00000000
	.align		4
        /*001c*/ 	.word	0xfffffffc


//--------------------- .text._Z11seq_compactPhtPj --------------------------
	.section	.text._Z11seq_compactPhtPj,"ax",@progbits
	.align	128
        .global         _Z11seq_compactPhtPj
        .type           _Z11seq_compactPhtPj,@function
        .size           _Z11seq_compactPhtPj,(.L_x_39 - _Z11seq_compactPhtPj)
        .other          _Z11seq_compactPhtPj,@"STO_CUDA_ENTRY STV_DEFAULT"
_Z11seq_compactPhtPj:
.text._Z11seq_compactPhtPj:
[----:B------:R-:W-:Y:S01]  /*0000*/  LDC R1, c[0x0][0x37c] ;  /* 0x0000df00ff017b82 */ /* 0x000fe20000000800 */
[----:B------:R-:W0:Y:S01]  /*0010*/  LDCU.U16 UR4, c[0x0][0x388] ;  /* 0x00007100ff0477ac */ /* 0x000e220008000400 */
[----:B------:R-:W-:Y:S01]  /*0020*/  IMAD.MOV.U32 R5, RZ, RZ, RZ ;  /* 0x000000ffff057224 */ /* 0x000fe200078e00ff */
[----:B------:R-:W1:Y:S01]  /*0030*/  LDCU.64 UR8, c[0x0][0x358] ;  /* 0x00006b00ff0877ac */ /* 0x000e620008000a00 */
[----:B0-----:R-:W-:-:S04]  /*0040*/  UPRMT UR4, UR4, 0x9910, URZ ;  /* 0x0000991004047896 */ /* 0x001fc800080000ff */
[----:B------:R-:W-:-:S09]  /*0050*/  UISETP.NE.AND UP0, UPT, UR4, URZ, UPT ;  /* 0x000000ff0400728c */ /* 0x000fd2000bf05270 */
[----:B-1----:R-:W-:Y:S05]  /*0060*/  BRA.U !UP0, `(.L_x_0) ;  /* 0x0000004508607547 */ /* 0x002fea000b800000 */
[----:B------:R-:W0:Y:S01]  /*0070*/  LDCU UR5, c[0x0][0x388] ;  /* 0x00007100ff0577ac */ /* 0x000e220008000800 */
[----:B------:R-:W-:Y:S02]  /*0080*/  PRMT R0, RZ, 0x7610, R0 ;  /* 0x00007610ff007816 */ /* 0x000fe40000000000 */
[----:B------:R-:W-:Y:S01]  /*0090*/  PRMT R4, RZ, 0x7610, R4 ;  /* 0x00007610ff047816 */ /* 0x000fe20000000004 */
[----:B------:R-:W1:Y:S01]  /*00a0*/  LDCU.U16 UR4, c[0x0][0x388] ;  /* 0x00007100ff0477ac */ /* 0x000e620008000400 */
[----:B0-----:R-:W-:-:S04]  /*00b0*/  ULOP3.LUT UR5, UR5, 0xffff, URZ, 0xc0, !UPT ;  /* 0x0000ffff05057892 */ /* 0x001fc8000f8ec0ff */
[----:B------:R-:W-:Y:S02]  /*00c0*/  UISETP.GE.U32.AND UP0, UPT, UR5, 0x8, UPT ;  /* 0x000000080500788c */ /* 0x000fe4000bf06070 */
[----:B-1----:R-:W-:-:S07]  /*00d0*/  ULOP3.LUT UR6, UR4, 0x7, URZ, 0xc0, !UPT ;  /* 0x0000000704067892 */ /* 0x002fce000f8ec0ff */
[----:B------:R-:W-:Y:S05]  /*00e0*/  BRA.U !UP0, `(.L_x_1) ;  /* 0x0000002108c07547 */ /* 0x000fea000b800000 */
[----:B------:R-:W-:Y:S01]  /*00f0*/  ULOP3.LUT UR5, UR4, 0xfff8, URZ, 0xc0, !UPT ;  /* 0x0000fff804057892 */ /* 0x000fe2000f8ec0ff */
[----:B------:R-:W-:Y:S02]  /*0100*/  PRMT R5, RZ, 0x7610, R5 ;  /* 0x00007610ff057816 */ /* 0x000fe40000000005 */
[----:B------:R-:W-:-:S03]  /*0110*/  PRMT R4, RZ, 0x7610, R4 ;  /* 0x00007610ff047816 */ /* 0x000fc60000000004 */
[----:B------:R-:W-:-:S07]  /*0120*/  IMAD.U32 R0, RZ, RZ, UR5 ;  /* 0x00000005ff007e24 */ /* 0x000fce000f8e00ff */
.L_x_18:
[----:B------:R-:W0:Y:S01]  /*0130*/  LDCU.64 UR10, c[0x0][0x380] ;  /* 0x00007000ff0a77ac */ /* 0x000e220008000a00 */
[----:B------:R-:W-:-:S05]  /*0140*/  IMAD.SHL.U32 R2, R5, 0x4, RZ ;  /* 0x0000000405027824 */ /* 0x000fca00078e00ff */
[----:B------:R-:W-:-:S04]  /*0150*/  LOP3.LUT R2, R2, 0xffff, RZ, 0xc0, !PT ;  /* 0x0000ffff02027812 */ /* 0x000fc800078ec0ff */
[----:B0-----:R-:W-:-:S05]  /*0160*/  IADD3 R2, P0, PT, R2, UR10, RZ ;  /* 0x0000000a02027c10 */ /* 0x001fca000ff1e0ff */
[----:B------:R-:W-:-:S05]  /*0170*/  IMAD.X R3, RZ, RZ, UR11, P0 ;  /* 0x0000000bff037e24 */ /* 0x000fca00080e06ff */
[----:B------:R-:W2:Y:S01]  /*0180*/  LDG.E.U8 R7, desc[UR8][R2.64] ;  /* 0x0000000802077981 */ /* 0x000ea2000c1e1100 */
[----:B------:R-:W-:Y:S02]  /*0190*/  IMAD.MOV.U32 R15, RZ, RZ, RZ ;  /* 0x000000ffff0f7224 */ /* 0x000fe400078e00ff */
[----:B------:R-:W-:Y:S01]  /*01a0*/  IMAD.MOV.U32 R9, RZ, RZ, RZ ;  /* 0x000000ffff097224 */ /* 0x000fe200078e00ff */
[----:B------:R-:W-:Y:S02]  /*01b0*/  LOP3.LUT R8, R4, 0xffff, RZ, 0xc0, !PT ;  /* 0x0000ffff04087812 */ /* 0x000fe400078ec0ff */
[----:B--2---:R-:W-:-:S04]  /*01c0*/  LOP3.LUT R14, R7, 0xff, RZ, 0xc0, !PT ;  /* 0x000000ff070e7812 */ /* 0x004fc800078ec0ff */
[----:B------:R-:W-:-:S04]  /*01d0*/  ISETP.GT.U32.AND P0, PT, R14, RZ, PT ;  /* 0x000000ff0e00720c */ /* 0x000fc80003f04070 */
[----:B------:R-:W-:-:S13]  /*01e0*/  ISETP.GT.U32.AND.EX P0, PT, RZ, RZ, PT, P0 ;  /* 0x000000ffff00720c */ /* 0x000fda0003f04100 */
[----:B------:R-:W-:-:S05]  /*01f0*/  @!P0 IADD3 R10, P1, PT, R15, R2, RZ ;  /* 0x000000020f0a8210 */ /* 0x000fca0007f3e0ff */
[----:B------:R-:W-:-:S05]  /*0200*/  @!P0 IMAD.X R11, R9, 0x1, R3, P1 ;  /* 0x00000001090b8824 */ /* 0x000fca00008e0603 */
[----:B------:R0:W2:Y:S01]  /*0210*/  @!P0 LDG.E.U8 R13, desc[UR8][R10.64] ;  /* 0x000000080a0d8981 */ /* 0x0000a2000c1e1100 */
[----:B------:R-:W-:-:S05]  /*0220*/  IADD3 R8, P1, PT, R8, UR10, RZ ;  /* 0x0000000a08087c10 */ /* 0x000fca000ff3e0ff */
[----:B------:R-:W-:Y:S01]  /*0230*/  IMAD.X R6, RZ, RZ, UR11, P1 ;  /* 0x0000000bff067e24 */ /* 0x000fe200088e06ff */
[----:B0-----:R-:W-:Y:S01]  /*0240*/  @!P0 IADD3 R10, P1, PT, R15, R8, RZ ;  /* 0x000000080f0a8210 */ /* 0x001fe20007f3e0ff */
[----:B------:R-:W-:-:S04]  /*0250*/  @!P0 IMAD.MOV.U32 R15, RZ, RZ, 0x1 ;  /* 0x00000001ff0f8424 */ /* 0x000fc800078e00ff */
[----:B------:R-:W-:Y:S01]  /*0260*/  @!P0 IMAD.X R11, R9, 0x1, R6, P1 ;  /* 0x00000001090b8824 */ /* 0x000fe200008e0606 */
[----:B------:R-:W-:Y:S01]  /*0270*/  IADD3 R12, P3, PT, -R15, R14, RZ ;  /* 0x0000000e0f0c7210 */ /* 0x000fe20007f7e1ff */
[----:B------:R-:W-:Y:S01]  /*0280*/  @!P0 IMAD.MOV.U32 R9, RZ, RZ, RZ ;  /* 0x000000ffff098224 */ /* 0x000fe200078e00ff */
[----:B------:R-:W-:Y:S02]  /*0290*/  ISETP.GT.U32.AND P2, PT, R14, R15, PT ;  /* 0x0000000f0e00720c */ /* 0x000fe40003f44070 */
[----:B------:R-:W-:Y:S01]  /*02a0*/  ISETP.LE.U32.AND P1, PT, R12, 0x2, PT ;  /* 0x000000020c00780c */ /* 0x000fe20003f23070 */
[----:B------:R-:W-:Y:S01]  /*02b0*/  IMAD.X R12, RZ, RZ, ~R9, P3 ;  /* 0x000000ffff0c7224 */ /* 0x000fe200018e0e09 */
[----:B------:R-:W-:-:S04]  /*02c0*/  ISETP.GT.U32.AND.EX P2, PT, RZ, R9, PT, P2 ;  /* 0x00000009ff00720c */ /* 0x000fc80003f44120 */
[----:B------:R-:W-:Y:S01]  /*02d0*/  ISETP.LE.U32.OR.EX P1, PT, R12, RZ, !P2, P1 ;  /* 0x000000ff0c00720c */ /* 0x000fe20005723510 */
[----:B--2---:R0:W-:-:S12]  /*02e0*/  @!P0 STG.E.U8 desc[UR8][R10.64], R13 ;  /* 0x0000000d0a008986 */ /* 0x0041d8000c101108 */
[----:B------:R-:W-:Y:S05]  /*02f0*/  @P1 BRA `(.L_x_2) ;  /* 0x0000000000501947 */ /* 0x000fea0003800000 */
[----:B------:R-:W-:Y:S02]  /*0300*/  IADD3 R16, P1, PT, R14, -0x2, RZ ;  /* 0xfffffffe0e107810 */ /* 0x000fe40007f3e0ff */
[----:B------:R-:W-:-:S03]  /*0310*/  PLOP3.LUT P0, PT, PT, PT, PT, 0x8, 0x80 ;  /* 0x000000000080781c */ /* 0x000fc60003f0e170 */
[----:B------:R-:W-:-:S10]  /*0320*/  IMAD.X R18, RZ, RZ, -0x1, P1 ;  /* 0xffffffffff127424 */ /* 0x000fd400008e06ff */
.L_x_3:
[----:B------:R-:W-:-:S05]  /*0330*/  IADD3 R12, P1, PT, R15, R2, RZ ;  /* 0x000000020f0c7210 */ /* 0x000fca0007f3e0ff */
[----:B0-----:R-:W-:-:S05]  /*0340*/  IMAD.X R13, R9, 0x1, R3, P1 ;  /* 0x00000001090d7824 */ /* 0x001fca00008e0603 */
[----:B-1----:R-:W2:Y:S01]  /*0350*/  LDG.E.U8 R17, desc[UR8][R12.64] ;  /* 0x000000080c117981 */ /* 0x002ea2000c1e1100 */
[----:B------:R-:W-:-:S05]  /*0360*/  IADD3 R10, P1, PT, R15, R8, RZ ;  /* 0x000000080f0a7210 */ /* 0x000fca0007f3e0ff */
[----:B------:R-:W-:-:S05]  /*0370*/  IMAD.X R11, R9, 0x1, R6, P1 ;  /* 0x00000001090b7824 */ /* 0x000fca00008e0606 */
[----:B--2---:R1:W-:Y:S04]  /*0380*/  STG.E.U8 desc[UR8][R10.64], R17 ;  /* 0x000000110a007986 */ /* 0x0043e8000c101108 */
[----:B------:R-:W2:Y:S04]  /*0390*/  LDG.E.U8 R19, desc[UR8][R12.64+0x1] ;  /* 0x000001080c137981 */ /* 0x000ea8000c1e1100 */
[----:B--2---:R1:W-:Y:S04]  /*03a0*/  STG.E.U8 desc[UR8][R10.64+0x1], R19 ;  /* 0x000001130a007986 */ /* 0x0043e8000c101108 */
[----:B------:R-:W2:Y:S01]  /*03b0*/  LDG.E.U8 R21, desc[UR8][R12.64+0x2] ;  /* 0x000002080c157981 */ /* 0x000ea2000c1e1100 */
[----:B------:R-:W-:-:S04]  /*03c0*/  IADD3 R15, P2, PT, R15, 0x4, RZ ;  /* 0x000000040f0f7810 */ /* 0x000fc80007f5e0ff */
[----:B------:R-:W-:Y:S01]  /*03d0*/  ISETP.GE.U32.AND P1, PT, R15, R16, PT ;  /* 0x000000100f00720c */ /* 0x000fe20003f26070 */
[----:B------:R-:W-:-:S05]  /*03e0*/  IMAD.X R9, RZ, RZ, R9, P2 ;  /* 0x000000ffff097224 */ /* 0x000fca00010e0609 */
[----:B------:R-:W-:Y:S01]  /*03f0*/  ISETP.GE.U32.AND.EX P1, PT, R9, R18, PT, P1 ;  /* 0x000000120900720c */ /* 0x000fe20003f26110 */
[----:B--2---:R1:W-:Y:S04]  /*0400*/  STG.E.U8 desc[UR8][R10.64+0x2], R21 ;  /* 0x000002150a007986 */ /* 0x0043e8000c101108 */
[----:B------:R-:W2:Y:S04]  /*0410*/  LDG.E.U8 R23, desc[UR8][R12.64+0x3] ;  /* 0x000003080c177981 */ /* 0x000ea8000c1e1100 */
[----:B--2---:R1:W-:Y:S04]  /*0420*/  STG.E.U8 desc[UR8][R10.64+0x3], R23 ;  /* 0x000003170a007986 */ /* 0x0043e8000c101108 */
[----:B------:R-:W-:Y:S05]  /*0430*/  @!P1 BRA `(.L_x_3) ;  /* 0xfffffffc00bc9947 */ /* 0x000fea000383ffff */
.L_x_2:
[----:B01----:R-:W-:Y:S02]  /*0440*/  IADD3 R10, P3, PT, -R15, R14, RZ ;  /* 0x0000000e0f0a7210 */ /* 0x003fe40007f7e1ff */
[----:B------:R-:W-:Y:S02]  /*0450*/  ISETP.GT.U32.AND P2, PT, R14, R15, PT ;  /* 0x0000000f0e00720c */ /* 0x000fe40003f44070 */
[----:B------:R-:W-:Y:S01]  /*0460*/  ISETP.LE.U32.AND P1, PT, R10, RZ, PT ;  /* 0x000000ff0a00720c */ /* 0x000fe20003f23070 */
[----:B------:R-:W-:Y:S01]  /*0470*/  IMAD.X R10, RZ, RZ, ~R9, P3 ;  /* 0x000000ffff0a7224 */ /* 0x000fe200018e0e09 */
[----:B------:R-:W-:-:S04]  /*0480*/  ISETP.GT.U32.AND.EX P2, PT, RZ, R9, PT, P2 ;  /* 0x00000009ff00720c */ /* 0x000fc80003f44120 */
[----:B------:R-:W-:-:S13]  /*0490*/  ISETP.LE.U32.OR.EX P1, PT, R10, RZ, !P2, P1 ;  /* 0x000000ff0a00720c */ /* 0x000fda0005723510 */
[----:B------:R-:W-:-:S05]  /*04a0*/  @!P1 IADD3 R10, P2, PT, R15, R2, RZ ;  /* 0x000000020f0a9210 */ /* 0x000fca0007f5e0ff */
[----:B------:R-:W-:-:S05]  /*04b0*/  @!P1 IMAD.X R11, R9, 0x1, R3, P2 ;  /* 0x00000001090b9824 */ /* 0x000fca00010e0603 */
[----:B------:R-:W2:Y:S01]  /*04c0*/  @!P1 LDG.E.U8 R19, desc[UR8][R10.64] ;  /* 0x000000080a139981 */ /* 0x000ea2000c1e1100 */
[----:B------:R-:W-:-:S05]  /*04d0*/  @!P1 IADD3 R12, P2, PT, R15, R8, RZ ;  /* 0x000000080f0c9210 */ /* 0x000fca0007f5e0ff */
[----:B------:R-:W-:Y:S01]  /*04e0*/  @!P1 IMAD.X R13, R9, 0x1, R6, P2 ;  /* 0x00000001090d9824 */ /* 0x000fe200010e0606 */
[----:B------:R-:W-:Y:S02]  /*04f0*/  @!P1 IADD3 R15, P3, PT, R15, 0x2, RZ ;  /* 0x000000020f0f9810 */ /* 0x000fe40007f7e0ff */
[----:B------:R-:W-:Y:S02]  /*0500*/  @!P1 PLOP3.LUT P0, PT, PT, PT, PT, 0x8, 0x80 ;  /* 0x000000000080981c */ /* 0x000fe40003f0e170 */
[----:B------:R-:W-:Y:S01]  /*0510*/  ISETP.LE.U32.AND P2, PT, R15, R14, PT ;  /* 0x0000000e0f00720c */ /* 0x000fe20003f43070 */
[----:B------:R-:W-:-:S05]  /*0520*/  @!P1 IMAD.X R9, RZ, RZ, R9, P3 ;  /* 0x000000ffff099224 */ /* 0x000fca00018e0609 */
[----:B------:R-:W-:Y:S01]  /*0530*/  ISETP.LE.U32.OR.EX P0, PT, R9, RZ, P0, P2 ;  /* 0x000000ff0900720c */ /* 0x000fe20000703520 */
[----:B--2---:R-:W-:Y:S04]  /*0540*/  @!P1 STG.E.U8 desc[UR8][R12.64], R19 ;  /* 0x000000130c009986 */ /* 0x004fe8000c101108 */
[----:B------:R-:W2:Y:S08]  /*0550*/  @!P1 LDG.E.U8 R21, desc[UR8][R10.64+0x1] ;  /* 0x000001080a159981 */ /* 0x000eb0000c1e1100 */
[----:B------:R-:W-:-:S05]  /*0560*/  @P0 IADD3 R16, P2, PT, R15, R2, RZ ;  /* 0x000000020f100210 */ /* 0x000fca0007f5e0ff */
[----:B------:R-:W-:Y:S01]  /*0570*/  @P0 IMAD.X R17, R9, 0x1, R3, P2 ;  /* 0x0000000109110824 */ /* 0x000fe200010e0603 */
[----:B--2---:R0:W-:Y:S05]  /*0580*/  @!P1 STG.E.U8 desc[UR8][R12.64+0x1], R21 ;  /* 0x000001150c009986 */ /* 0x0041ea000c101108 */
[----:B------:R-:W2:Y:S01]  /*0590*/  @P0 LDG.E.U8 R17, desc[UR8][R16.64] ;  /* 0x0000000810110981 */ /* 0x000ea2000c1e1100 */
[----:B------:R-:W-:-:S05]  /*05a0*/  @P0 IADD3 R14, P1, PT, R15, R8, RZ ;  /* 0x000000080f0e0210 */ /* 0x000fca0007f3e0ff */
[----:B------:R-:W-:-:S05]  /*05b0*/  @P0 IMAD.X R15, R9, 0x1, R6, P1 ;  /* 0x00000001090f0824 */ /* 0x000fca00008e0606 */
[----:B--2---:R1:W-:Y:S04]  /*05c0*/  @P0 STG.E.U8 desc[UR8][R14.64], R17 ;  /* 0x000000110e000986 */ /* 0x0043e8000c101108 */
[----:B------:R-:W2:Y:S01]  /*05d0*/  LDG.E.U8 R6, desc[UR8][R2.64+0x4] ;  /* 0x0000040802067981 */ /* 0x000ea2000c1e1100 */
[----:B------:R-:W-:Y:S02]  /*05e0*/  IMAD.MOV.U32 R11, RZ, RZ, RZ ;  /* 0x000000ffff0b7224 */ /* 0x000fe400078e00ff */
[----:B------:R-:W-:Y:S01]  /*05f0*/  IMAD.MOV.U32 R9, RZ, RZ, RZ ;  /* 0x000000ffff097224 */ /* 0x000fe200078e00ff */
[----:B------:R-:W-:Y:S02]  /*0600*/  IADD3 R7, PT, PT, R4, 0x1, R7 ;  /* 0x0000000104077810 */ /* 0x000fe40007ffe007 */
[----:B--2---:R-:W-:-:S04]  /*0610*/  LOP3.LUT R8, R6, 0xff, RZ, 0xc0, !PT ;  /* 0x000000ff06087812 */ /* 0x004fc800078ec0ff */
[----:B------:R-:W-:-:S04]  /*0620*/  ISETP.GT.U32.AND P0, PT, R8, RZ, PT ;  /* 0x000000ff0800720c */ /* 0x000fc80003f04070 */
[----:B------:R-:W-:-:S13]  /*0630*/  ISETP.GT.U32.AND.EX P0, PT, RZ, RZ, PT, P0 ;  /* 0x000000ffff00720c */ /* 0x000fda0003f04100 */
[----:B0-----:R-:W-:-:S05]  /*0640*/  @!P0 IADD3 R12, P1, PT, R11, R2, RZ ;  /* 0x000000020b0c8210 */ /* 0x001fca0007f3e0ff */
[----:B------:R-:W-:-:S05]  /*0650*/  @!P0 IMAD.X R13, R9, 0x1, R3, P1 ;  /* 0x00000001090d8824 */ /* 0x000fca00008e0603 */
[----:B------:R0:W2:Y:S01]  /*0660*/  @!P0 LDG.E.U8 R19, desc[UR8][R12.64+0x4] ;  /* 0x000004080c138981 */ /* 0x0000a2000c1e1100 */
[----:B------:R-:W-:-:S04]  /*0670*/  LOP3.LUT R4, R7, 0xffff, RZ, 0xc0, !PT ;  /* 0x0000ffff07047812 */ /* 0x000fc800078ec0ff */
[----:B0-----:R-:W-:Y:S01]  /*0680*/  @!P0 IADD3 R12, P1, P2, R11, UR10, R4 ;  /* 0x0000000a0b0c8c10 */ /* 0x001fe2000fa3e004 */
[----:B------:R-:W-:-:S03]  /*0690*/  @!P0 IMAD.MOV.U32 R11, RZ, RZ, 0x1 ;  /* 0x00000001ff0b8424 */ /* 0x000fc600078e00ff */
[----:B------:R-:W-:Y:S01]  /*06a0*/  @!P0 IADD3.X R13, PT, PT, R9, UR11, RZ, P1, P2 ;  /* 0x0000000b090d8c10 */ /* 0x000fe20008fe44ff */
[----:B------:R-:W-:Y:S01]  /*06b0*/  @!P0 IMAD.MOV.U32 R9, RZ, RZ, RZ ;  /* 0x000000ffff098224 */ /* 0x000fe200078e00ff */
[----:B------:R-:W-:Y:S02]  /*06c0*/  IADD3 R10, P3, PT, -R11, R8, RZ ;  /* 0x000000080b0a7210 */ /* 0x000fe40007f7e1ff */
        /* <DEDUP_REMOVED lines=10> */
.L_x_5:
[----:B-1----:R-:W-:-:S05]  /*0770*/  IADD3 R14, P1, PT, R11, R2, RZ ;  /* 0x000000020b0e7210 */ /* 0x002fca0007f3e0ff */
[----:B------:R-:W-:-:S05]  /*0780*/  IMAD.X R15, R9, 0x1, R3, P1 ;  /* 0x00000001090f7824 */ /* 0x000fca00008e0603 */
[----:B0-----:R-:W2:Y:S01]  /*0790*/  LDG.E.U8 R17, desc[UR8][R14.64+0x4] ;  /* 0x000004080e117981 */ /* 0x001ea2000c1e1100 */
[----:B------:R-:W-:-:S04]  /*07a0*/  IADD3 R12, P1, P2, R11, UR10, R4 ;  /* 0x0000000a0b0c7c10 */ /* 0x000fc8000fa3e004 */
[----:B------:R-:W-:-:S05]  /*07b0*/  IADD3.X R13, PT, PT, R9, UR11, RZ, P1, P2 ;  /* 0x0000000b090d7c10 */ /* 0x000fca0008fe44ff */
        /* <DEDUP_REMOVED lines=12> */
.L_x_4:
[----:B------:R-:W-:Y:S02]  /*0880*/  IADD3 R10, P3, PT, -R11, R8, RZ ;  /* 0x000000080b0a7210 */ /* 0x000fe40007f7e1ff */
[----:B------:R-:W-:Y:S02]  /*0890*/  ISETP.GT.U32.AND P2, PT, R8, R11, PT ;  /* 0x0000000b0800720c */ /* 0x000fe40003f44070 */
[----:B------:R-:W-:Y:S01]  /*08a0*/  ISETP.LE.U32.AND P1, PT, R10, RZ, PT ;  /* 0x000000ff0a00720c */ /* 0x000fe20003f23070 */
[----:B------:R-:W-:Y:S01]  /*08b0*/  IMAD.X R10, RZ, RZ, ~R9, P3 ;  /* 0x000000ffff0a7224 */ /* 0x000fe200018e0e09 */
[----:B------:R-:W-:-:S04]  /*08c0*/  ISETP.GT.U32.AND.EX P2, PT, RZ, R9, PT, P2 ;  /* 0x00000009ff00720c */ /* 0x000fc80003f44120 */
[----:B------:R-:W-:-:S13]  /*08d0*/  ISETP.LE.U32.OR.EX P1, PT, R10, RZ, !P2, P1 ;  /* 0x000000ff0a00720c */ /* 0x000fda0005723510 */
[----:B------:R-:W-:-:S05]  /*08e0*/  @!P1 IADD3 R16, P2, PT, R11, R2, RZ ;  /* 0x000000020b109210 */ /* 0x000fca0007f5e0ff */
[----:B01----:R-:W-:-:S05]  /*08f0*/  @!P1 IMAD.X R17, R9, 0x1, R3, P2 ;  /* 0x0000000109119824 */ /* 0x003fca00010e0603 */
[----:B------:R-:W2:Y:S01]  /*0900*/  @!P1 LDG.E.U8 R15, desc[UR8][R16.64+0x4] ;  /* 0x00000408100f9981 */ /* 0x000ea2000c1e1100 */
[----:B------:R-:W-:-:S04]  /*0910*/  @!P1 IADD3 R18, P2, P3, R11, UR10, R4 ;  /* 0x0000000a0b129c10 */ /* 0x000fc8000fb5e004 */
[----:B------:R-:W-:Y:S02]  /*0920*/  @!P1 IADD3.X R19, PT, PT, R9, UR11, RZ, P2, P3 ;  /* 0x0000000b09139c10 */ /* 0x000fe400097e64ff */
[----:B------:R-:W-:Y:S02]  /*0930*/  @!P1 IADD3 R11, P3, PT, R11, 0x2, RZ ;  /* 0x000000020b0b9810 */ /* 0x000fe40007f7e0ff */
[----:B------:R-:W-:Y:S02]  /*0940*/  @!P1 PLOP3.LUT P0, PT, PT, PT, PT, 0x8, 0x80 ;  /* 0x000000000080981c */ /* 0x000fe40003f0e170 */
[----:B------:R-:W-:Y:S01]  /*0950*/  ISETP.LE.U32.AND P2, PT, R11, R8, PT ;  /* 0x000000080b00720c */ /* 0x000fe20003f43070 */
[----:B------:R-:W-:-:S05]  /*0960*/  @!P1 IMAD.X R9, RZ, RZ, R9, P3 ;  /* 0x000000ffff099224 */ /* 0x000fca00018e0609 */
[----:B------:R-:W-:Y:S01]  /*0970*/  ISETP.LE.U32.OR.EX P0, PT, R9, RZ, P0, P2 ;  /* 0x000000ff0900720c */ /* 0x000fe20000703520 */
[----:B--2---:R0:W-:Y:S04]  /*0980*/  @!P1 STG.E.U8 desc[UR8][R18.64], R15 ;  /* 0x0000000f12009986 */ /* 0x0041e8000c101108 */
[----:B------:R-:W2:Y:S08]  /*0990*/  @!P1 LDG.E.U8 R21, desc[UR8][R16.64+0x5] ;  /* 0x0000050810159981 */ /* 0x000eb0000c1e1100 */
[----:B------:R-:W-:-:S05]  /*09a0*/  @P0 IADD3 R12, P2, PT, R11, R2, RZ ;  /* 0x000000020b0c0210 */ /* 0x000fca0007f5e0ff */
[----:B------:R-:W-:Y:S01]  /*09b0*/  @P0 IMAD.X R13, R9, 0x1, R3, P2 ;  /* 0x00000001090d0824 */ /* 0x000fe200010e0603 */
[----:B--2---:R-:W-:Y:S05]  /*09c0*/  @!P1 STG.E.U8 desc[UR8][R18.64+0x1], R21 ;  /* 0x0000011512009986 */ /* 0x004fea000c101108 */
[----:B------:R-:W2:Y:S01]  /*09d0*/  @P0 LDG.E.U8 R13, desc[UR8][R12.64+0x4] ;  /* 0x000004080c0d0981 */ /* 0x000ea2000c1e1100 */
[----:B------:R-:W-:-:S04]  /*09e0*/  @P0 IADD3 R14, P1, P2, R11, UR10, R4 ;  /* 0x0000000a0b0e0c10 */ /* 0x000fc8000fa3e004 */
[----:B0-----:R-:W-:-:S05]  /*09f0*/  @P0 IADD3.X R15, PT, PT, R9, UR11, RZ, P1, P2 ;  /* 0x0000000b090f0c10 */ /* 0x001fca0008fe44ff */
        /* <DEDUP_REMOVED lines=8> */
[----:B------:R-:W-:-:S05]  /*0a80*/  @!P0 IADD3 R12, P1, PT, R11, R2, RZ ;  /* 0x000000020b0c8210 */ /* 0x000fca0007f3e0ff */
[----:B0-----:R-:W-:-:S05]  /*0a90*/  @!P0 IMAD.X R13, R9, 0x1, R3, P1 ;  /* 0x00000001090d8824 */ /* 0x001fca00008e0603 */
        /* <DEDUP_REMOVED lines=17> */
.L_x_7:
[----:B------:R-:W-:-:S05]  /*0bb0*/  IADD3 R14, P1, PT, R11, R2, RZ ;  /* 0x000000020b0e7210 */ /* 0x000fca0007f3e0ff */
[----:B------:R-:W-:-:S05]  /*0bc0*/  IMAD.X R15, R9, 0x1, R3, P1 ;  /* 0x00000001090f7824 */ /* 0x000fca00008e0603 */
[----:B01----:R-:W2:Y:S01]  /*0bd0*/  LDG.E.U8 R17, desc[UR8][R14.64+0x8] ;  /* 0x000008080e117981 */ /* 0x003ea2000c1e1100 */
        /* <DEDUP_REMOVED lines=14> */
.L_x_6:
        /* <DEDUP_REMOVED lines=51> */
.L_x_9:
        /* <DEDUP_REMOVED lines=17> */
.L_x_8:
        /* <DEDUP_REMOVED lines=51> */
.L_x_11:
        /* <DEDUP_REMOVED lines=17> */
.L_x_10:
        /* <DEDUP_REMOVED lines=51> */
.L_x_13:
        /* <DEDUP_REMOVED lines=17> */
.L_x_12:
        /* <DEDUP_REMOVED lines=51> */
.L_x_15:
        /* <DEDUP_REMOVED lines=17> */
.L_x_14:
        /* <DEDUP_REMOVED lines=51> */
.L_x_17:
        /* <DEDUP_REMOVED lines=17> */
.L_x_16:
[----:B------:R-:W-:Y:S02]  /*2200*/  IADD3 R10, P3, PT, -R11, R8, RZ ;  /* 0x000000080b0a7210 */ /* 0x000fe40007f7e1ff */
[----:B------:R-:W-:Y:S02]  /*2210*/  ISETP.GT.U32.AND P2, PT, R8, R11, PT ;  /* 0x0000000b0800720c */ /* 0x000fe40003f44070 */
[----:B------:R-:W-:Y:S01]  /*2220*/  ISETP.LE.U32.AND P1, PT, R10, RZ, PT ;  /* 0x000000ff0a00720c */ /* 0x000fe20003f23070 */
[----:B------:R-:W-:Y:S01]  /*2230*/  IMAD.X R10, RZ, RZ, ~R9, P3 ;  /* 0x000000ffff0a7224 */ /* 0x000fe200018e0e09 */
[----:B------:R-:W-:-:S04]  /*2240*/  ISETP.GT.U32.AND.EX P2, PT, RZ, R9, PT, P2 ;  /* 0x00000009ff00720c */ /* 0x000fc80003f44120 */
[----:B------:R-:W-:-:S13]  /*2250*/  ISETP.LE.U32.OR.EX P1, PT, R10, RZ, !P2, P1 ;  /* 0x000000ff0a00720c */ /* 0x000fda0005723510 */
[----:B01----:R-:W-:-:S05]  /*2260*/  @!P1 IADD3 R12, P2, PT, R11, R2, RZ ;  /* 0x000000020b0c9210 */ /* 0x003fca0007f5e0ff */
[----:B------:R-:W-:-:S05]  /*2270*/  @!P1 IMAD.X R13, R9, 0x1, R3, P2 ;  /* 0x00000001090d9824 */ /* 0x000fca00010e0603 */
        /* <DEDUP_REMOVED lines=12> */
[----:B--2---:R0:W-:Y:S05]  /*2340*/  @!P1 STG.E.U8 desc[UR8][R14.64+0x1], R19 ;  /* 0x000001130e009986 */ /* 0x0041ea000c101108 */
[----:B------:R-:W2:Y:S01]  /*2350*/  @P0 LDG.E.U8 R3, desc[UR8][R2.64+0x1c] ;  /* 0x00001c0802030981 */ /* 0x000ea2000c1e1100 */
[----:B------:R-:W-:Y:S01]  /*2360*/  @P0 IADD3 R8, P1, P2, R11, UR10, R4 ;  /* 0x0000000a0b080c10 */ /* 0x000fe2000fa3e004 */
[----:B------:R-:W-:Y:S01]  /*2370*/  VIADD R5, R5, 0x8 ;  /* 0x0000000805057836 */ /* 0x000fe20000000000 */
[----:B------:R-:W-:Y:S02]  /*2380*/  PRMT R4, R0, 0x9910, RZ ;  /* 0x0000991000047816 */ /* 0x000fe400000000ff */
[----:B------:R-:W-:-:S02]  /*2390*/  @P0 IADD3.X R9, PT, PT, R9, UR11, RZ, P1, P2 ;  /* 0x0000000b09090c10 */ /* 0x000fc40008fe44ff */
[----:B------:R-:W-:-:S03]  /*23a0*/  PRMT R11, R5, 0x9910, RZ ;  /* 0x00009910050b7816 */ /* 0x000fc600000000ff */
[----:B--2---:R0:W-:Y:S01]  /*23b0*/  @P0 STG.E.U8 desc[UR8][R8.64], R3 ;  /* 0x0000000308000986 */ /* 0x0041e2000c101108 */
[----:B------:R-:W-:Y:S02]  /*23c0*/  ISETP.NE.AND P0, PT, R11, R4, PT ;  /* 0x000000040b00720c */ /* 0x000fe40003f05270 */
[----:B------:R-:W-:-:S11]  /*23d0*/  IADD3 R4, PT, PT, R7, 0x1, R6 ;  /* 0x0000000107047810 */ /* 0x000fd60007ffe006 */
[----:B0-----:R-:W-:Y:S05]  /*23e0*/  @P0 BRA `(.L_x_18) ;  /* 0xffffffdc00500947 */ /* 0x001fea000383ffff */
.L_x_1:
[----:B------:R-:W-:-:S09]  /*23f0*/  UISETP.NE.AND UP0, UPT, UR6, URZ, UPT ;  /* 0x000000ff0600728c */ /* 0x000fd2000bf05270 */
[----:B------:R-:W-:Y:S05]  /*2400*/  BRA.U !UP0, `(.L_x_19) ;  /* 0x0000002108747547 */ /* 0x000fea000b800000 */
[----:B------:R-:W-:Y:S02]  /*2410*/  UISETP.GE.U32.AND UP0, UPT, UR6, 0x4, UPT ;  /* 0x000000040600788c */ /* 0x000fe4000bf06070 */
[----:B------:R-:W-:-:S07]  /*2420*/  ULOP3.LUT UR5, UR4, 0x3, URZ, 0xc0, !UPT ;  /* 0x0000000304057892 */ /* 0x000fce000f8ec0ff */
[----:B------:R-:W-:Y:S05]  /*2430*/  BRA.U !UP0, `(.L_x_20) ;  /* 0x0000001108bc7547 */ /* 0x000fea000b800000 */
        /* <DEDUP_REMOVED lines=32> */
.L_x_22:
        /* <DEDUP_REMOVED lines=17> */
.L_x_21:
        /* <DEDUP_REMOVED lines=19> */
[----:B------:R-:W-:Y:S02]  /*2880*/  @P0 IMAD.X R15, R9, 0x1, R7, P2 ;  /* 0x00000001090f0824 */ /* 0x000fe400010e0607 */
[----:B------:R-:W-:Y:S01]  /*2890*/  VIADD R2, R3, 0x4 ;  /* 0x0000000403027836 */ /* 0x000fe20000000000 */
[----:B--2---:R1:W-:Y:S04]  /*28a0*/  @!P1 STG.E.U8 desc[UR8][R12.64+0x1], R21 ;  /* 0x000001150c009986 */ /* 0x0043e8000c101108 */
[----:B------:R-:W2:Y:S01]  /*28b0*/  @P0 LDG.E.U8 R15, desc[UR8][R14.64] ;  /* 0x000000080e0f0981 */ /* 0x000ea2000c1e1100 */
[----:B------:R-:W-:Y:S02]  /*28c0*/  LOP3.LUT R6, R2, 0xffff, RZ, 0xc0, !PT ;  /* 0x0000ffff02067812 */ /* 0x000fe400078ec0ff */
[----:B------:R-:W-:-:S02]  /*28d0*/  @P0 IADD3 R18, P1, PT, R11, R10, RZ ;  /* 0x0000000a0b120210 */ /* 0x000fc40007f3e0ff */
[----:B------:R-:W-:-:S03]  /*28e0*/  IADD3 R6, P2, PT, R6, UR6, RZ ;  /* 0x0000000606067c10 */ /* 0x000fc6000ff5e0ff */
[----:B0-----:R-:W-:Y:S02]  /*28f0*/  @P0 IMAD.X R19, R9, 0x1, R8, P1 ;  /* 0x0000000109130824 */ /* 0x001fe400008e0608 */
[----:B------:R-:W-:-:S03]  /*2900*/  IMAD.X R7, RZ, RZ, UR7, P2 ;  /* 0x00000007ff077e24 */ /* 0x000fc600090e06ff */
[----:B--2---:R0:W-:Y:S04]  /*2910*/  @P0 STG.E.U8 desc[UR8][R18.64], R15 ;  /* 0x0000000f12000986 */ /* 0x0041e8000c101108 */
[----:B------:R-:W2:Y:S01]  /*2920*/  LDG.E.U8 R8, desc[UR8][R6.64] ;  /* 0x0000000806087981 */ /* 0x000ea2000c1e1100 */
[----:B-1----:R-:W-:Y:S02]  /*2930*/  IMAD.MOV.U32 R13, RZ, RZ, RZ ;  /* 0x000000ffff0d7224 */ /* 0x002fe400078e00ff */
        /* <DEDUP_REMOVED lines=9> */
[----:B------:R-:W-:-:S05]  /*29d0*/  IADD3 R12, P1, PT, R12, UR6, RZ ;  /* 0x000000060c0c7c10 */ /* 0x000fca000ff3e0ff */
[----:B------:R-:W-:Y:S01]  /*29e0*/  IMAD.X R10, RZ, RZ, UR7, P1 ;  /* 0x00000007ff0a7e24 */ /* 0x000fe200088e06ff */
[----:B------:R-:W-:Y:S01]  /*29f0*/  @!P0 IADD3 R4, P1, PT, R13, R12, RZ ;  /* 0x0000000c0d048210 */ /* 0x000fe20007f3e0ff */
[----:B------:R-:W-:-:S04]  /*2a00*/  @!P0 IMAD.MOV.U32 R13, RZ, RZ, 0x1 ;  /* 0x00000001ff0d8424 */ /* 0x000fc800078e00ff */
[----:B------:R-:W-:Y:S01]  /*2a10*/  @!P0 IMAD.X R5, R11, 0x1, R10, P1 ;  /* 0x000000010b058824 */ /* 0x000fe200008e060a */
[----:B------:R-:W-:Y:S01]  /*2a20*/  IADD3 R18, P3, PT, -R13, R16, RZ ;  /* 0x000000100d127210 */ /* 0x000fe20007f7e1ff */
[----:B------:R-:W-:Y:S01]  /*2a30*/  @!P0 IMAD.MOV.U32 R11, RZ, RZ, RZ ;  /* 0x000000ffff0b8224 */ /* 0x000fe200078e00ff */
[----:B------:R-:W-:Y:S02]  /*2a40*/  ISETP.GT.U32.AND P2, PT, R16, R13, PT ;  /* 0x0000000d1000720c */ /* 0x000fe40003f44070 */
[----:B------:R-:W-:Y:S01]  /*2a50*/  ISETP.LE.U32.AND P1, PT, R18, 0x2, PT ;  /* 0x000000021200780c */ /* 0x000fe20003f23070 */
[----:B0-----:R-:W-:Y:S01]  /*2a60*/  IMAD.X R14, RZ, RZ, ~R11, P3 ;  /* 0x000000ffff0e7224 */ /* 0x001fe200018e0e0b */
[----:B------:R-:W-:-:S04]  /*2a70*/  ISETP.GT.U32.AND.EX P2, PT, RZ, R11, PT, P2 ;  /* 0x0000000bff00720c */ /* 0x000fc80003f44120 */
[----:B------:R-:W-:Y:S01]  /*2a80*/  ISETP.LE.U32.OR.EX P1, PT, R14, RZ, !P2, P1 ;  /* 0x000000ff0e00720c */ /* 0x000fe20005723510 */
[----:B--2---:R0:W-:-:S12]  /*2a90*/  @!P0 STG.E.U8 desc[UR8][R4.64], R17 ;  /* 0x0000001104008986 */ /* 0x0041d8000c101108 */
[----:B------:R-:W-:Y:S05]  /*2aa0*/  @P1 BRA `(.L_x_23) ;  /* 0x0000000000501947 */ /* 0x000fea0003800000 */
[----:B------:R-:W-:Y:S02]  /*2ab0*/  IADD3 R18, P1, PT, R16, -0x2, RZ ;  /* 0xfffffffe10127810 */ /* 0x000fe40007f3e0ff */
[----:B------:R-:W-:-:S03]  /*2ac0*/  PLOP3.LUT P0, PT, PT, PT, PT, 0x8, 0x80 ;  /* 0x000000000080781c */ /* 0x000fc60003f0e170 */
[----:B------:R-:W-:-:S10]  /*2ad0*/  IMAD.X R20, RZ, RZ, -0x1, P1 ;  /* 0xffffffffff147424 */ /* 0x000fd400008e06ff */
.L_x_24:
[----:B------:R-:W-:-:S05]  /*2ae0*/  IADD3 R14, P1, PT, R13, R6, RZ ;  /* 0x000000060d0e7210 */ /* 0x000fca0007f3e0ff */
[----:B------:R-:W-:-:S05]  /*2af0*/  IMAD.X R15, R11, 0x1, R7, P1 ;  /* 0x000000010b0f7824 */ /* 0x000fca00008e0607 */
[----:B01----:R-:W2:Y:S01]  /*2b00*/  LDG.E.U8 R17, desc[UR8][R14.64] ;  /* 0x000000080e117981 */ /* 0x003ea2000c1e1100 */
        /* <DEDUP_REMOVED lines=14> */
.L_x_23:
        /* <DEDUP_REMOVED lines=26> */
[----:B------:R-:W-:Y:S02]  /*2d90*/  @P0 IMAD.X R13, R11, 0x1, R10, P1 ;  /* 0x000000010b0d0824 */ /* 0x000fe400008e060a */
[----:B------:R-:W-:-:S03]  /*2da0*/  IMAD.X R5, RZ, RZ, UR7, P2 ;  /* 0x00000007ff057e24 */ /* 0x000fc600090e06ff */
        /* <DEDUP_REMOVED lines=9> */
[----:B0-----:R-:W-:Y:S02]  /*2e40*/  @!P0 IMAD.X R15, R7, 0x1, R5, P1 ;  /* 0x00000001070f8824 */ /* 0x001fe400008e0605 */
[----:B-1----:R-:W-:Y:S02]  /*2e50*/  @!P0 IMAD.MOV.U32 R12, RZ, RZ, R10 ;  /* 0x000000ffff0c8224 */ /* 0x002fe400078e000a */
[----:B------:R-:W-:-:S05]  /*2e60*/  @!P0 IMAD.MOV.U32 R13, RZ, RZ, R15 ;  /* 0x000000ffff0d8224 */ /* 0x000fca00078e000f */
[----:B------:R0:W2:Y:S01]  /*2e70*/  @!P0 LDG.E.U8 R15, desc[UR8][R12.64] ;  /* 0x000000080c0f8981 */ /* 0x0000a2000c1e1100 */
[----:B------:R-:W-:-:S04]  /*2e80*/  LOP3.LUT R10, R9, 0xffff, RZ, 0xc0, !PT ;  /* 0x0000ffff090a7812 */ /* 0x000fc800078ec0ff */
        /* <DEDUP_REMOVED lines=17> */
.L_x_26:
        /* <DEDUP_REMOVED lines=17> */
.L_x_25:
        /* <DEDUP_REMOVED lines=36> */
[----:B-1----:R-:W-:-:S05]  /*32f0*/  @!P0 IADD3 R12, P1, PT, R11, R4, RZ ;  /* 0x000000040b0c8210 */ /* 0x002fca0007f3e0ff */
[----:B------:R-:W-:-:S06]  /*3300*/  @!P0 IMAD.X R13, R7, 0x1, R5, P1 ;  /* 0x00000001070d8824 */ /* 0x000fcc00008e0605 */
        /* <DEDUP_REMOVED lines=11> */
[----:B-1----:R-:W-:Y:S01]  /*33c0*/  IMAD.X R12, RZ, RZ, ~R7, P3 ;  /* 0x000000ffff0c7224 */ /* 0x002fe200018e0e07 */
[----:B------:R-:W-:-:S04]  /*33d0*/  ISETP.GT.U32.AND.EX P2, PT, RZ, R7, PT, P2 ;  /* 0x00000007ff00720c */ /* 0x000fc80003f44120 */
[----:B------:R-:W-:Y:S01]  /*33e0*/  ISETP.LE.U32.OR.EX P1, PT, R12, RZ, !P2, P1 ;  /* 0x000000ff0c00720c */ /* 0x000fe20005723510 */
[----:B--2---:R0:W-:-:S12]  /*33f0*/  @!P0 STG.E.U8 desc[UR8][R8.64], R13 ;  /* 0x0000000d08008986 */ /* 0x0041d8000c101108 */
[----:B------:R-:W-:Y:S05]  /*3400*/  @P1 BRA `(.L_x_27) ;  /* 0x0000000000501947 */ /* 0x000fea0003800000 */
[----:B0-----:R-:W-:Y:S02]  /*3410*/  IADD3 R18, P1, PT, R14, -0x2, RZ ;  /* 0xfffffffe0e127810 */ /* 0x001fe40007f3e0ff */
[----:B------:R-:W-:-:S03]  /*3420*/  PLOP3.LUT P0, PT, PT, PT, PT, 0x8, 0x80 ;  /* 0x000000000080781c */ /* 0x000fc60003f0e170 */
[----:B------:R-:W-:-:S10]  /*3430*/  IMAD.X R20, RZ, RZ, -0x1, P1 ;  /* 0xffffffffff147424 */ /* 0x000fd400008e06ff */
.L_x_28:
[----:B------:R-:W-:-:S05]  /*3440*/  IADD3 R12, P1, PT, R11, R4, RZ ;  /* 0x000000040b0c7210 */ /* 0x000fca0007f3e0ff */
[----:B------:R-:W-:-:S05]  /*3450*/  IMAD.X R13, R7, 0x1, R5, P1 ;  /* 0x00000001070d7824 */ /* 0x000fca00008e0605 */
        /* <DEDUP_REMOVED lines=15> */
.L_x_27:
        /* <DEDUP_REMOVED lines=21> */
[----:B------:R1:W2:Y:S01]  /*36a0*/  @P0 LDG.E.U8 R5, desc[UR8][R4.64] ;  /* 0x0000000804050981 */ /* 0x0002a2000c1e1100 */
[----:B------:R-:W-:Y:S02]  /*36b0*/  @P0 IADD3 R16, P1, PT, R11, R16, RZ ;  /* 0x000000100b100210 */ /* 0x000fe40007f3e0ff */
[----:B------:R-:W-:-:S03]  /*36c0*/  IADD3 R3, PT, PT, R6, 0x1, R3 ;  /* 0x0000000106037810 */ /* 0x000fc60007ffe003 */
[----:B------:R-:W-:Y:S01]  /*36d0*/  @P0 IMAD.X R17, R7, 0x1, R10, P1 ;  /* 0x0000000107110824 */ /* 0x000fe200008e060a */
[----:B------:R-:W-:Y:S02]  /*36e0*/  PRMT R7, R0, 0x9910, RZ ;  /* 0x0000991000077816 */ /* 0x000fe400000000ff */
[----:B------:R-:W-:Y:S02]  /*36f0*/  PRMT R0, R2, 0x9910, RZ ;  /* 0x0000991002007816 */ /* 0x000fe400000000ff */
[----:B-1----:R-:W-:-:S03]  /*3700*/  PRMT R4, R3, 0x7610, R4 ;  /* 0x0000761003047816 */ /* 0x002fc60000000004 */
[----:B------:R-:W-:Y:S01]  /*3710*/  IMAD R0, R7, -0x3, R0 ;  /* 0xfffffffd07007824 */ /* 0x000fe200078e0200 */
[----:B--2---:R0:W-:Y:S06]  /*3720*/  @P0 STG.E.U8 desc[UR8][R16.64], R5 ;  /* 0x0000000510000986 */ /* 0x0041ec000c101108 */
.L_x_20:
[----:B------:R-:W-:-:S09]  /*3730*/  UISETP.NE.AND UP0, UPT, UR5, URZ, UPT ;  /* 0x000000ff0500728c */ /* 0x000fd2000bf05270 */
[----:B------:R-:W-:Y:S05]  /*3740*/  BRA.U !UP0, `(.L_x_19) ;  /* 0x0000000d08a47547 */ /* 0x000fea000b800000 */
[----:B------:R-:W-:-:S09]  /*3750*/  UISETP.NE.AND UP0, UPT, UR5, 0x1, UPT ;  /* 0x000000010500788c */ /* 0x000fd2000bf05270 */
[----:B------:R-:W-:Y:S05]  /*3760*/  BRA.U !UP0, `(.L_x_29) ;  /* 0x0000000908607547 */ /* 0x000fea000b800000 */
[----:B------:R-:W1:Y:S01]  /*3770*/  LDCU.64 UR6, c[0x0][0x380] ;  /* 0x00007000ff0677ac */ /* 0x000e620008000a00 */
[----:B------:R-:W-:-:S05]  /*3780*/  IMAD.SHL.U32 R14, R0, 0x4, RZ ;  /* 0x00000004000e7824 */ /* 0x000fca00078e00ff */
[----:B------:R-:W-:-:S04]  /*3790*/  LOP3.LUT R2, R14, 0xffff, RZ, 0xc0, !PT ;  /* 0x0000ffff0e027812 */ /* 0x000fc800078ec0ff */
[----:B-1----:R-:W-:-:S05]  /*37a0*/  IADD3 R2, P0, PT, R2, UR6, RZ ;  /* 0x0000000602027c10 */ /* 0x002fca000ff1e0ff */
[----:B------:R-:W-:-:S05]  /*37b0*/  IMAD.X R3, RZ, RZ, UR7, P0 ;  /* 0x00000007ff037e24 */ /* 0x000fca00080e06ff */
[----:B0-----:R-:W2:Y:S01]  /*37c0*/  LDG.E.U8 R5, desc[UR8][R2.64] ;  /* 0x0000000802057981 */ /* 0x001ea2000c1e1100 */
        /* <DEDUP_REMOVED lines=26> */
.L_x_31:
        /* <DEDUP_REMOVED lines=17> */
.L_x_30:
        /* <DEDUP_REMOVED lines=20> */
[----:B------:R-:W-:-:S05]  /*3bc0*/  VIADD R14, R14, 0x4 ;  /* 0x000000040e0e7836 */ /* 0x000fca0000000000 */
[----:B------:R-:W-:Y:S01]  /*3bd0*/  LOP3.LUT R14, R14, 0xffff, RZ, 0xc0, !PT ;  /* 0x0000ffff0e0e7812 */ /* 0x000fe200078ec0ff */
[----:B--2---:R1:W-:Y:S04]  /*3be0*/  @!P1 STG.E.U8 desc[UR8][R10.64+0x1], R19 ;  /* 0x000001130a009986 */ /* 0x0043e8000c101108 */
[----:B------:R-:W2:Y:S01]  /*3bf0*/  @P0 LDG.E.U8 R17, desc[UR8][R16.64] ;  /* 0x0000000810110981 */ /* 0x000ea2000c1e1100 */
[----:B------:R-:W-:Y:S02]  /*3c00*/  IADD3 R2, P2, PT, R14, UR6, RZ ;  /* 0x000000060e027c10 */ /* 0x000fe4000ff5e0ff */
[----:B------:R-:W-:-:S03]  /*3c10*/  @P0 IADD3 R14, P1, PT, R9, R8, RZ ;  /* 0x00000008090e0210 */ /* 0x000fc60007f3e0ff */
[----:B------:R-:W-:Y:S02]  /*3c20*/  IMAD.X R3, RZ, RZ, UR7, P2 ;  /* 0x00000007ff037e24 */ /* 0x000fe400090e06ff */
[----:B0-----:R-:W-:-:S05]  /*3c30*/  @P0 IMAD.X R15, R7, 0x1, R6, P1 ;  /* 0x00000001070f0824 */ /* 0x001fca00008e0606 */
        /* <DEDUP_REMOVED lines=9> */
[----:B------:R-:W-:-:S05]  /*3cd0*/  @!P0 IMAD.X R11, R7, 0x1, R3, P1 ;  /* 0x00000001070b8824 */ /* 0x000fca00008e0603 */
[----:B------:R1:W2:Y:S01]  /*3ce0*/  @!P0 LDG.E.U8 R13, desc[UR8][R10.64] ;  /* 0x000000080a0d8981 */ /* 0x0002a2000c1e1100 */
[----:B------:R-:W-:-:S04]  /*3cf0*/  LOP3.LUT R6, R5, 0xffff, RZ, 0xc0, !PT ;  /* 0x0000ffff05067812 */ /* 0x000fc800078ec0ff */
[----:B------:R-:W-:-:S05]  /*3d00*/  IADD3 R6, P1, PT, R6, UR6, RZ ;  /* 0x0000000606067c10 */ /* 0x000fca000ff3e0ff */
[----:B------:R-:W-:Y:S01]  /*3d10*/  IMAD.X R4, RZ, RZ, UR7, P1 ;  /* 0x00000007ff047e24 */ /* 0x000fe200088e06ff */
[----:B-1----:R-:W-:Y:S01]  /*3d20*/  @!P0 IADD3 R10, P1, PT, R9, R6, RZ ;  /* 0x00000006090a8210 */ /* 0x002fe20007f3e0ff */
[----:B------:R-:W-:-:S04]  /*3d30*/  @!P0 IMAD.MOV.U32 R9, RZ, RZ, 0x1 ;  /* 0x00000001ff098424 */ /* 0x000fc800078e00ff */
[----:B------:R-:W-:Y:S01]  /*3d40*/  @!P0 IMAD.X R11, R7, 0x1, R4, P1 ;  /* 0x00000001070b8824 */ /* 0x000fe200008e0604 */
[----:B0-----:R-:W-:Y:S01]  /*3d50*/  IADD3 R14, P3, PT, -R9, R12, RZ ;  /* 0x0000000c090e7210 */ /* 0x001fe20007f7e1ff */
        /* <DEDUP_REMOVED lines=11> */
.L_x_33:
        /* <DEDUP_REMOVED lines=17> */
.L_x_32:
        /* <DEDUP_REMOVED lines=14> */
[----:B------:R-:W-:Y:S01]  /*4000*/  @!P1 IMAD.X R7, RZ, RZ, R7, P3 ;  /* 0x000000ffff079224 */ /* 0x000fe200018e0607 */
[----:B--2---:R0:W-:Y:S04]  /*4010*/  @!P1 STG.E.U8 desc[UR8][R14.64], R13 ;  /* 0x0000000d0e009986 */ /* 0x0041e8000c101108 */
[----:B------:R-:W2:Y:S01]  /*4020*/  @!P1 LDG.E.U8 R17, desc[UR8][R10.64+0x1] ;  /* 0x000001080a119981 */ /* 0x000ea2000c1e1100 */
[----:B------:R-:W-:Y:S01]  /*4030*/  ISETP.LE.U32.OR.EX P0, PT, R7, RZ, P0, P2 ;  /* 0x000000ff0700720c */ /* 0x000fe20000703520 */
[----:B------:R-:W-:Y:S01]  /*4040*/  VIADD R0, R0, 0x2 ;  /* 0x0000000200007836 */ /* 0x000fe20000000000 */
[----:B------:R-:W-:Y:S01]  /*4050*/  IADD3 R5, PT, PT, R5, 0x1, R8 ;  /* 0x0000000105057810 */ /* 0x000fe20007ffe008 */
[----:B--2---:R0:W-:Y:S10]  /*4060*/  @!P1 STG.E.U8 desc[UR8][R14.64+0x1], R17 ;  /* 0x000001110e009986 */ /* 0x0041f4000c101108 */
[----:B------:R-:W-:Y:S05]  /*4070*/  @!P0 BRA `(.L_x_34) ;  /* 0x0000000000188947 */ /* 0x000fea0003800000 */
[----:B------:R-:W-:-:S05]  /*4080*/  IADD3 R2, P0, PT, R9, R2, RZ ;  /* 0x0000000209027210 */ /* 0x000fca0007f1e0ff */
[----:B------:R-:W-:-:S06]  /*4090*/  IMAD.X R3, R7, 0x1, R3, P0 ;  /* 0x0000000107037824 */ /* 0x000fcc00000e0603 */
[----:B------:R-:W2:Y:S01]  /*40a0*/  LDG.E.U8 R3, desc[UR8][R2.64] ;  /* 0x0000000802037981 */ /* 0x000ea2000c1e1100 */
[----:B------:R-:W-:-:S05]  /*40b0*/  IADD3 R6, P0, PT, R9, R6, RZ ;  /* 0x0000000609067210 */ /* 0x000fca0007f1e0ff */
[----:B------:R-:W-:-:S05]  /*40c0*/  IMAD.X R7, R7, 0x1, R4, P0 ;  /* 0x0000000107077824 */ /* 0x000fca00000e0604 */
[----:B--2---:R1:W-:Y:S03]  /*40d0*/  STG.E.U8 desc[UR8][R6.64], R3 ;  /* 0x0000000306007986 */ /* 0x0043e6000c101108 */
.L_x_34:
[----:B------:R-:W-:-:S07]  /*40e0*/  PRMT R4, R5, 0x7610, R4 ;  /* 0x0000761005047816 */ /* 0x000fce0000000004 */
.L_x_29:
[----:B------:R-:W-:-:S04]  /*40f0*/  ULOP3.LUT UR4, UR4, 0x1, URZ, 0xc0, !UPT ;  /* 0x0000000104047892 */ /* 0x000fc8000f8ec0ff */
[----:B------:R-:W-:-:S09]  /*4100*/  UISETP.NE.U32.AND UP0, UPT, UR4, 0x1, UPT ;  /* 0x000000010400788c */ /* 0x000fd2000bf05070 */
[----:B------:R-:W-:Y:S05]  /*4110*/  BRA.U UP0, `(.L_x_19) ;  /* 0x0000000500307547 */ /* 0x000fea000b800000 */
[----:B------:R-:W2:Y:S01]  /*4120*/  LDCU.64 UR4, c[0x0][0x380] ;  /* 0x00007000ff0477ac */ /* 0x000ea20008000a00 */
[----:B------:R-:W-:-:S05]  /*4130*/  IMAD.SHL.U32 R0, R0, 0x4, RZ ;  /* 0x0000000400007824 */ /* 0x000fca00078e00ff */
[----:B------:R-:W-:-:S04]  /*4140*/  LOP3.LUT R0, R0, 0xffff, RZ, 0xc0, !PT ;  /* 0x0000ffff00007812 */ /* 0x000fc800078ec0ff */
[----:B--2---:R-:W-:-:S05]  /*4150*/  IADD3 R2, P0, PT, R0, UR4, RZ ;  /* 0x0000000400027c10 */ /* 0x004fca000ff1e0ff */
[----:B-1----:R-:W-:-:S05]  /*4160*/  IMAD.X R3, RZ, RZ, UR5, P0 ;  /* 0x00000005ff037e24 */ /* 0x002fca00080e06ff */
        /* <DEDUP_REMOVED lines=27> */
.L_x_36:
        /* <DEDUP_REMOVED lines=17> */
.L_x_35:
        /* <DEDUP_REMOVED lines=16> */
[----:B------:R-:W3:Y:S01]  /*4530*/  @!P1 LDG.E.U8 R17, desc[UR8][R10.64+0x1] ;  /* 0x000001080a119981 */ /* 0x000ee2000c1e1100 */
[----:B------:R-:W-:-:S02]  /*4540*/  ISETP.LE.U32.OR.EX P0, PT, R5, RZ, P0, P2 ;  /* 0x000000ff0500720c */ /* 0x000fc40000703520 */
[----:B------:R-:W-:Y:S01]  /*4550*/  IADD3 R4, PT, PT, R4, 0x1, R9 ;  /* 0x0000000104047810 */ /* 0x000fe20007ffe009 */
[----:B---3--:R2:W-:Y:S10]  /*4560*/  @!P1 STG.E.U8 desc[UR8][R12.64+0x1], R17 ;  /* 0x000001110c009986 */ /* 0x0085f4000c101108 */
[----:B------:R-:W-:Y:S05]  /*4570*/  @!P0 BRA `(.L_x_19) ;  /* 0x0000000000188947 */ /* 0x000fea0003800000 */
[----:B------:R-:W-:-:S05]  /*4580*/  IADD3 R2, P0, PT, R7, R2, RZ ;  /* 0x0000000207027210 */ /* 0x000fca0007f1e0ff */
[----:B------:R-:W-:-:S06]  /*4590*/  IMAD.X R3, R5, 0x1, R3, P0 ;  /* 0x0000000105037824 */ /* 0x000fcc00000e0603 */
[----:B------:R-:W3:Y:S01]  /*45a0*/  LDG.E.U8 R3, desc[UR8][R2.64] ;  /* 0x0000000802037981 */ /* 0x000ee2000c1e1100 */
[----:B------:R-:W-:-:S05]  /*45b0*/  IADD3 R6, P0, PT, R7, R6, RZ ;  /* 0x0000000607067210 */ /* 0x000fca0007f1e0ff */
[----:B------:R-:W-:-:S05]  /*45c0*/  IMAD.X R7, R5, 0x1, R0, P0 ;  /* 0x0000000105077824 */ /* 0x000fca00000e0600 */
[----:B---3--:R3:W-:Y:S03]  /*45d0*/  STG.E.U8 desc[UR8][R6.64], R3 ;  /* 0x0000000306007986 */ /* 0x0087e6000c101108 */
.L_x_19:
[----:B0-----:R-:W-:-:S07]  /*45e0*/  LOP3.LUT R5, R4, 0xffff, RZ, 0xc0, !PT ;  /* 0x0000ffff04057812 */ /* 0x001fce00078ec0ff */
.L_x_0:
[----:B-1-3--:R-:W0:Y:S02]  /*45f0*/  LDC.64 R2, c[0x0][0x390] ;  /* 0x0000e400ff027b82 */ /* 0x00ae240000000a00 */
[----:B0-----:R-:W-:Y:S01]  /*4600*/  STG.E desc[UR8][R2.64], R5 ;  /* 0x0000000502007986 */ /* 0x001fe2000c101908 */
[----:B------:R-:W-:Y:S05]  /*4610*/  EXIT ;  /* 0x000000000000794d */ /* 0x000fea0003800000 */
.L_x_37:
[----:B------:R-:W-:-:S00]  /*4620*/  BRA `(.L_x_37) ;  /* 0xfffffffc00fc7947 */ /* 0x000fc0000383ffff */
[----:B------:R-:W-:-:S00]  /*4630*/  NOP ;  /* 0x0000000000007918 */ /* 0x000fc00000000000 */
        /* <DEDUP_REMOVED lines=12> */
.L_x_39:


//--------------------- .text._Z10bit_reducePKjPj --------------------------
	.section	.text._Z10bit_reducePKjPj,"ax",@progbits
	.align	128
        .global         _Z10bit_reducePKjPj
        .type           _Z10bit_reducePKjPj,@function
        .size           _Z10bit_reducePKjPj,(.L_x_40 - _Z10bit_reducePKjPj)
        .other          _Z10bit_reducePKjPj,@"STO_CUDA_ENTRY STV_DEFAULT"
_Z10bit_reducePKjPj:
.text._Z10bit_reducePKjPj:
[----:B------:R-:W-:Y:S01]  /*0000*/  LDC R1, c[0x0][0x37c] ;  /* 0x0000df00ff017b82 */ /* 0x000fe20000000800 */
[----:B------:R-:W0:Y:S07]  /*0010*/  S2R R7, SR_TID.X ;  /* 0x0000000000077919 */ /* 0x000e2e0000002100 */
[----:B------:R-:W1:Y:S01]  /*0020*/  LDC.64 R2, c[0x0][0x380] ;  /* 0x0000e000ff027b82 */ /* 0x000e620000000a00 */
[----:B------:R-:W0:Y:S01]  /*0030*/  LDCU UR6, c[0x0][0x360] ;  /* 0x00006c00ff0677ac */ /* 0x000e220008000800 */
[----:B------:R-:W0:Y:S01]  /*0040*/  S2R R0, SR_CTAID.X ;  /* 0x0000000000007919 */ /* 0x000e220000002500 */
[----:B------:R-:W2:Y:S01]  /*0050*/  LDCU.64 UR4, c[0x0][0x358] ;  /* 0x00006b00ff0477ac */ /* 0x000ea20008000a00 */
[----:B0-----:R-:W-:-:S04]  /*0060*/  IMAD R7, R0, UR6, R7 ;  /* 0x0000000600077c24 */ /* 0x001fc8000f8e0207 */
[----:B-1----:R-:W-:-:S05]  /*0070*/  IMAD.WIDE.U32 R2, R7, 0x4, R2 ;  /* 0x0000000407027825 */ /* 0x002fca00078e0002 */
[----:B--2---:R-:W2:Y:S02]  /*0080*/  LDG.E R9, desc[UR4][R2.64] ;  /* 0x0000000402097981 */ /* 0x004ea4000c1e1900 */
[----:B--2---:R-:W-:-:S13]  /*0090*/  ISETP.GT.U32.AND P0, PT, R9, 0xff, PT ;  /* 0x000000ff0900780c */ /* 0x004fda0003f04070 */
[----:B------:R-:W0:Y:S01]  /*00a0*/  @!P0 LDC.64 R4, c[0x0][0x388] ;  /* 0x0000e200ff048b82 */ /* 0x000e220000000a00 */
[----:B------:R-:W-:Y:S02]  /*00b0*/  @!P0 IMAD.MOV.U32 R11, RZ, RZ, 0x1 ;  /* 0x00000001ff0b8424 */ /* 0x000fe400078e00ff */
[----:B0-----:R-:W-:-:S05]  /*00c0*/  @!P0 IMAD.WIDE.U32 R4, R7, 0x4, R4 ;  /* 0x0000000407048825 */ /* 0x001fca00078e0004 */
[----:B------:R0:W-:Y:S04]  /*00d0*/  @!P0 STG.E desc[UR4][R4.64], R11 ;  /* 0x0000000b04008986 */ /* 0x0001e8000c101904 */
[----:B------:R0:W-:Y:S01]  /*00e0*/  @!P0 STG.E.U8 desc[UR4][R4.64+0x1], R9 ;  /* 0x0000010904008986 */ /* 0x0001e2000c101104 */
[----:B------:R-:W-:Y:S05]  /*00f0*/  @!P0 EXIT ;  /* 0x000000000000894d */ /* 0x000fea0003800000 */
[----:B------:R-:W-:-:S13]  /*0100*/  ISETP.GT.U32.AND P0, PT, R9, 0xffff, PT ;  /* 0x0000ffff0900780c */ /* 0x000fda0003f04070 */
[----:B------:R-:W1:Y:S01]  /*0110*/  @!P0 LDC.64 R2, c[0x0][0x388] ;  /* 0x0000e200ff028b82 */ /* 0x000e620000000a00 */
[----:B0-----:R-:W-:Y:S02]  /*0120*/  @!P0 MOV R11, 0x2 ;  /* 0x00000002000b8802 */ /* 0x001fe40000000f00 */
[----:B------:R-:W-:Y:S01]  /*0130*/  @!P0 SHF.R.U32.HI R5, RZ, 0x8, R9 ;  /* 0x00000008ff058819 */ /* 0x000fe20000011609 */
[----:B-1----:R-:W-:-:S05]  /*0140*/  @!P0 IMAD.WIDE.U32 R2, R7, 0x4, R2 ;  /* 0x0000000407028825 */ /* 0x002fca00078e0002 */
[----:B------:R0:W-:Y:S04]  /*0150*/  @!P0 STG.E desc[UR4][R2.64], R11 ;  /* 0x0000000b02008986 */ /* 0x0001e8000c101904 */
[----:B------:R0:W-:Y:S04]  /*0160*/  @!P0 STG.E.U8 desc[UR4][R2.64+0x2], R5 ;  /* 0x0000020502008986 */ /* 0x0001e8000c101104 */
[----:B------:R0:W-:Y:S01]  /*0170*/  @!P0 STG.E.U8 desc[UR4][R2.64+0x1], R9 ;  /* 0x0000010902008986 */ /* 0x0001e2000c101104 */
[----:B------:R-:W-:Y:S05]  /*0180*/  @!P0 EXIT ;  /* 0x000000000000894d */ /* 0x000fea0003800000 */
[----:B0-----:R-:W0:Y:S01]  /*0190*/  LDC.64 R2, c[0x0][0x388] ;  /* 0x0000e200ff027b82 */ /* 0x001e220000000a00 */
[----:B------:R-:W-:Y:S01]  /*01a0*/  IMAD.MOV.U32 R11, RZ, RZ, 0x4 ;  /* 0x00000004ff0b7424 */ /* 0x000fe200078e00ff */
[--C-:B------:R-:W-:Y:S02]  /*01b0*/  SHF.R.U32.HI R5, RZ, 0x18, R9.reuse ;  /* 0x00000018ff057819 */ /* 0x100fe40000011609 */
[----:B------:R-:W-:Y:S01]  /*01c0*/  SHF.R.U32.HI R13, RZ, 0x8, R9 ;  /* 0x00000008ff0d7819 */ /* 0x000fe20000011609 */
[----:B0-----:R-:W-:Y:S01]  /*01d0*/  IMAD.WIDE.U32 R2, R7, 0x4, R2 ;  /* 0x0000000407027825 */ /* 0x001fe200078e0002 */
[----:B------:R-:W-:-:S04]  /*01e0*/  SHF.R.U32.HI R7, RZ, 0x10, R9 ;  /* 0x00000010ff077819 */ /* 0x000fc80000011609 */
[----:B------:R-:W-:Y:S04]  /*01f0*/  STG.E desc[UR4][R2.64], R11 ;  /* 0x0000000b02007986 */ /* 0x000fe8000c101904 */
[----:B------:R-:W-:Y:S04]  /*0200*/  STG.E.U8 desc[UR4][R2.64+0x4], R5 ;  /* 0x0000040502007986 */ /* 0x000fe8000c101104 */
[----:B------:R-:W-:Y:S04]  /*0210*/  STG.E.U8 desc[UR4][R2.64+0x3], R7 ;  /* 0x0000030702007986 */ /* 0x000fe8000c101104 */
[----:B------:R-:W-:Y:S04]  /*0220*/  STG.E.U8 desc[UR4][R2.64+0x2], R13 ;  /* 0x0000020d02007986 */ /* 0x000fe8000c101104 */
[----:B------:R-:W-:Y:S01]  /*0230*/  STG.E.U8 desc[UR4][R2.64+0x1], R9 ;  /* 0x0000010902007986 */ /* 0x000fe2000c101104 */
[----:B------:R-:W-:Y:S05]  /*0240*/  EXIT ;  /* 0x000000000000794d */ /* 0x000fea0003800000 */
.L_x_38:
        /* <DEDUP_REMOVED lines=11> */
.L_x_40:


//--------------------- .nv.shared.reserved.0     --------------------------
	.section	.nv.shared.reserved.0,"aw",@nobits
	.weak		__nv_reservedSMEM_offset_0_alias
	.size		__nv_reservedSMEM_offset_0_alias, 0, 64
	.other		__nv_reservedSMEM_offset_0_alias,@"STO_CUDA_RESERVED_SHARED STV_DEFAULT"
__nv_reservedSMEM_offset_0_alias:
	.zero		0
	.zero		64


//--------------------- .nv.constant0._Z11seq_compactPhtPj --------------------------
	.section	.nv.constant0._Z11seq_compactPhtPj,"a",@progbits
	.sectionflags	@""
	.align	4
.nv.constant0._Z11seq_compactPhtPj:
	.zero		920


//--------------------- .nv.constant0._Z10bit_reducePKjPj --------------------------
	.section	.nv.constant0._Z10bit_reducePKjPj,"a",@progbits
	.sectionflags	@""
	.align	4
.nv.constant0._Z10bit_reducePKjPj:
	.zero		912


//--------------------- SYMBOLS --------------------------

	.type		.nv.reservedSmem.offset0,@object
	.size		.nv.reservedSmem.offset0,0x4
